// auto-generated by cutlass_sweep.gemm — config: {"arch": "sm_90", "cluster_m": 1, "cluster_n": 1, "dtype": "bf16", "dtype_b": "bf16", "layout": "nt", "stages": 3, "tile_k": 32, "tile_m": 256, "tile_n": 64}
#include "cutlass/cutlass.h"
#include "cutlass/gemm/collective/collective_builder.hpp"
#include "cutlass/gemm/device/gemm_universal_adapter.h"
#include "cutlass/gemm/kernel/gemm_universal.hpp"
#include "cutlass/epilogue/collective/collective_builder.hpp"

using ElemA = cutlass::bfloat16_t;
using ElemB = cutlass::bfloat16_t;
using ElemCD = cutlass::bfloat16_t;
using Acc  = float;
using TileShape    = cute::Shape<cute::_256, cute::_64, cute::_32>;
using ClusterShape = cute::Shape<cute::_1, cute::_1, cute::_1>;

using CollectiveEpilogue = typename cutlass::epilogue::collective::CollectiveBuilder<
    cutlass::arch::Sm90, cutlass::arch::OpClassTensorOp,
    TileShape, ClusterShape,
    cutlass::epilogue::collective::EpilogueTileAuto,
    Acc, Acc,
    ElemCD, cutlass::layout::RowMajor, 128 / cutlass::sizeof_bits<ElemCD>::value,
    ElemCD, cutlass::layout::RowMajor, 128 / cutlass::sizeof_bits<ElemCD>::value,
    cutlass::epilogue::collective::EpilogueScheduleAuto
  >::CollectiveOp;

using CollectiveMainloop = typename cutlass::gemm::collective::CollectiveBuilder<
    cutlass::arch::Sm90, cutlass::arch::OpClassTensorOp,
    ElemA, cutlass::layout::RowMajor, 128 / cutlass::sizeof_bits<ElemA>::value,
    ElemB, cutlass::layout::ColumnMajor, 128 / cutlass::sizeof_bits<ElemB>::value,
    Acc,
    TileShape, ClusterShape,
    cutlass::gemm::collective::StageCount<3>,
    cutlass::gemm::collective::KernelScheduleAuto
  >::CollectiveOp;

using GemmKernel = cutlass::gemm::kernel::GemmUniversal<
    cute::Shape<int,int,int,int>,
    CollectiveMainloop,
    CollectiveEpilogue
>;
using Gemm = cutlass::gemm::device::GemmUniversalAdapter<GemmKernel>;

// Force the device kernel symbol into the cubin without needing a host main.
auto* _anchor = &cutlass::device_kernel<GemmKernel>;


// ===== COMPILED SASS (sm_90a) =====

	.target	sm_90a

	.elftype	@"ET_EXEC"


//--------------------- .note.nv.tkinfo           --------------------------
	.section	.note.nv.tkinfo,"",@"SHT_NOTE"
	.sectionflags	@"SHF_NOTE_NV_TKINFO"
	.tkinfo
        /*0018*/ 	.word	0x00000002
        /*0030*/ 	.string	""
        /*0030*/ 	.string	"ptxas"
        /*0030*/ 	.string	"Cuda compilation tools, release 13.0, V13.0.88"
        /*0030*/ 	.string	"Build cuda_13.0.r13.0/compiler.36424714_0"
        /*0030*/ 	.string	"-arch sm_90a -m 64 "



//--------------------- .note.nv.cuinfo           --------------------------
	.section	.note.nv.cuinfo,"",@"SHT_NOTE"
	.sectionflags	@"SHF_NOTE_NV_CUINFO"
        /*0018*/ 	.short	0x0002
        /*001a*/ 	.short	0x005a
        /*001c*/ 	.short	0x0082
	.zero		2


//--------------------- .nv.info                  --------------------------
	.section	.nv.info,"",@"SHT_CUDA_INFO"
	.align	4


	//----- nvinfo : EIATTR_REGCOUNT
	.align		4
        /*0000*/ 	.byte	0x04, 0x2f
        /*0002*/ 	.short	(.L_15 - .L_14)
	.align		4
.L_14:
        /*0004*/ 	.word	index@(_ZN7cutlass13device_kernelINS_4gemm6kernel13GemmUniversalIN4cute5tupleIJiiiiEEENS1_10collective13CollectiveMmaINS1_34MainloopSm90TmaGmmaWarpSpecializedILi3ENS5_IJNS4_1CILi1EEESB_SB_EEENS1_35KernelTmaWarpSpecializedCooperativeEEENS5_IJNSA_ILi256EEENSA_ILi64EEENSA_ILi32EEEEEENS_10bfloat16_tENS5_IJlSB_lEEESJ_SK_NS4_8TiledMMAINS4_8MMA_AtomIJNS4_4SM904GMMA27MMA_64x64x16_F32BF16BF16_SSILNSO_5MajorE0ELSQ_0ELNSO_7ScaleInE1ELSR_1EEEEEENS4_6LayoutINS5_IJNSA_ILi2EEESB_SB_EEENS5_IJSB_NSA_ILi0EEESX_EEEEENS5_IJNS4_10UnderscoreES10_S10_EEEEENS4_13SM90_TMA_LOADENS4_14ComposedLayoutINS4_7SwizzleILi2ELi4ELi3EEENS4_18smem_ptr_flag_bitsILi16EEENSU_INS5_IJNSA_ILi8EEESH_EEENS5_IJSH_SB_EEEEEEEvNS4_8identityES13_S1D_vS1E_EENS_8epilogue10collective6detail29Sm90TmaWarpSpecializedAdapterINS1H_15DefaultEpilogueISJ_SK_SK_NS1G_6thread17LinearCombinationISJ_Li1EffLNS1L_9ScaleType4KindE0ELNS_15FloatRoundStyleE2ESJ_EENS1_15EpilogueDefaultEEEEEvvEEEEvNT_6ParamsE)
        /*0008*/ 	.word	0x000000a8


	//----- nvinfo : EIATTR_FRAME_SIZE
	.align		4
.L_15:
        /*000c*/ 	.byte	0x04, 0x11
        /*000e*/ 	.short	(.L_17 - .L_16)
	.align		4
.L_16:
        /*0010*/ 	.word	index@(_ZN7cutlass13device_kernelINS_4gemm6kernel13GemmUniversalIN4cute5tupleIJiiiiEEENS1_10collective13CollectiveMmaINS1_34MainloopSm90TmaGmmaWarpSpecializedILi3ENS5_IJNS4_1CILi1EEESB_SB_EEENS1_35KernelTmaWarpSpecializedCooperativeEEENS5_IJNSA_ILi256EEENSA_ILi64EEENSA_ILi32EEEEEENS_10bfloat16_tENS5_IJlSB_lEEESJ_SK_NS4_8TiledMMAINS4_8MMA_AtomIJNS4_4SM904GMMA27MMA_64x64x16_F32BF16BF16_SSILNSO_5MajorE0ELSQ_0ELNSO_7ScaleInE1ELSR_1EEEEEENS4_6LayoutINS5_IJNSA_ILi2EEESB_SB_EEENS5_IJSB_NSA_ILi0EEESX_EEEEENS5_IJNS4_10UnderscoreES10_S10_EEEEENS4_13SM90_TMA_LOADENS4_14ComposedLayoutINS4_7SwizzleILi2ELi4ELi3EEENS4_18smem_ptr_flag_bitsILi16EEENSU_INS5_IJNSA_ILi8EEESH_EEENS5_IJSH_SB_EEEEEEEvNS4_8identityES13_S1D_vS1E_EENS_8epilogue10collective6detail29Sm90TmaWarpSpecializedAdapterINS1H_15DefaultEpilogueISJ_SK_SK_NS1G_6thread17LinearCombinationISJ_Li1EffLNS1L_9ScaleType4KindE0ELNS_15FloatRoundStyleE2ESJ_EENS1_15EpilogueDefaultEEEEEvvEEEEvNT_6ParamsE)
        /*0014*/ 	.word	0x00000000


	//----- nvinfo : EIATTR_MIN_STACK_SIZE
	.align		4
.L_17:
        /*0018*/ 	.byte	0x04, 0x12
        /*001a*/ 	.short	(.L_19 - .L_18)
	.align		4
.L_18:
        /*001c*/ 	.word	index@(_ZN7cutlass13device_kernelINS_4gemm6kernel13GemmUniversalIN4cute5tupleIJiiiiEEENS1_10collective13CollectiveMmaINS1_34MainloopSm90TmaGmmaWarpSpecializedILi3ENS5_IJNS4_1CILi1EEESB_SB_EEENS1_35KernelTmaWarpSpecializedCooperativeEEENS5_IJNSA_ILi256EEENSA_ILi64EEENSA_ILi32EEEEEENS_10bfloat16_tENS5_IJlSB_lEEESJ_SK_NS4_8TiledMMAINS4_8MMA_AtomIJNS4_4SM904GMMA27MMA_64x64x16_F32BF16BF16_SSILNSO_5MajorE0ELSQ_0ELNSO_7ScaleInE1ELSR_1EEEEEENS4_6LayoutINS5_IJNSA_ILi2EEESB_SB_EEENS5_IJSB_NSA_ILi0EEESX_EEEEENS5_IJNS4_10UnderscoreES10_S10_EEEEENS4_13SM90_TMA_LOADENS4_14ComposedLayoutINS4_7SwizzleILi2ELi4ELi3EEENS4_18smem_ptr_flag_bitsILi16EEENSU_INS5_IJNSA_ILi8EEESH_EEENS5_IJSH_SB_EEEEEEEvNS4_8identityES13_S1D_vS1E_EENS_8epilogue10collective6detail29Sm90TmaWarpSpecializedAdapterINS1H_15DefaultEpilogueISJ_SK_SK_NS1G_6thread17LinearCombinationISJ_Li1EffLNS1L_9ScaleType4KindE0ELNS_15FloatRoundStyleE2ESJ_EENS1_15EpilogueDefaultEEEEEvvEEEEvNT_6ParamsE)
        /*0020*/ 	.word	0x00000000
.L_19:


//--------------------- .nv.compat                --------------------------
	.section	.nv.compat,"",@"SHT_CUDA_COMPAT_INFO"
	.align	4
        /*0000*/ 	.byte	0x02, 0x09, 0x01, 0x00, 0x02, 0x02, 0x04, 0x00, 0x02, 0x05, 0x05, 0x00, 0x03, 0x07, 0x01, 0x01
        /*0010*/ 	.byte	0x02, 0x03, 0x01, 0x00, 0x02, 0x06, 0x01, 0x00, 0x04, 0x0b, 0x08, 0x00, 0x00, 0x00, 0x00, 0x00
        /*0020*/ 	.byte	0x00, 0x00, 0x00, 0x00


//--------------------- .nv.info._ZN7cutlass13device_kernelINS_4gemm6kernel13GemmUniversalIN4cute5tupleIJiiiiEEENS1_10collective13CollectiveMmaINS1_34MainloopSm90TmaGmmaWarpSpecializedILi3ENS5_IJNS4_1CILi1EEESB_SB_EEENS1_35KernelTmaWarpSpecializedCooperativeEEENS5_IJNSA_ILi256EEENSA_ILi64EEENSA_ILi32EEEEEENS_10bfloat16_tENS5_IJlSB_lEEESJ_SK_NS4_8TiledMMAINS4_8MMA_AtomIJNS4_4SM904GMMA27MMA_64x64x16_F32BF16BF16_SSILNSO_5MajorE0ELSQ_0ELNSO_7ScaleInE1ELSR_1EEEEEENS4_6LayoutINS5_IJNSA_ILi2EEESB_SB_EEENS5_IJSB_NSA_ILi0EEESX_EEEEENS5_IJNS4_10UnderscoreES10_S10_EEEEENS4_13SM90_TMA_LOADENS4_14ComposedLayoutINS4_7SwizzleILi2ELi4ELi3EEENS4_18smem_ptr_flag_bitsILi16EEENSU_INS5_IJNSA_ILi8EEESH_EEENS5_IJSH_SB_EEEEEEEvNS4_8identityES13_S1D_vS1E_EENS_8epilogue10collective6detail29Sm90TmaWarpSpecializedAdapterINS1H_15DefaultEpilogueISJ_SK_SK_NS1G_6thread17LinearCombinationISJ_Li1EffLNS1L_9ScaleType4KindE0ELNS_15FloatRoundStyleE2ESJ_EENS1_15EpilogueDefaultEEEEEvvEEEEvNT_6ParamsE --------------------------
	.section	.nv.info._ZN7cutlass13device_kernelINS_4gemm6kernel13GemmUniversalIN4cute5tupleIJiiiiEEENS1_10collective13CollectiveMmaINS1_34MainloopSm90TmaGmmaWarpSpecializedILi3ENS5_IJNS4_1CILi1EEESB_SB_EEENS1_35KernelTmaWarpSpecializedCooperativeEEENS5_IJNSA_ILi256EEENSA_ILi64EEENSA_ILi32EEEEEENS_10bfloat16_tENS5_IJlSB_lEEESJ_SK_NS4_8TiledMMAINS4_8MMA_AtomIJNS4_4SM904GMMA27MMA_64x64x16_F32BF16BF16_SSILNSO_5MajorE0ELSQ_0ELNSO_7ScaleInE1ELSR_1EEEEEENS4_6LayoutINS5_IJNSA_ILi2EEESB_SB_EEENS5_IJSB_NSA_ILi0EEESX_EEEEENS5_IJNS4_10UnderscoreES10_S10_EEEEENS4_13SM90_TMA_LOADENS4_14ComposedLayoutINS4_7SwizzleILi2ELi4ELi3EEENS4_18smem_ptr_flag_bitsILi16EEENSU_INS5_IJNSA_ILi8EEESH_EEENS5_IJSH_SB_EEEEEEEvNS4_8identityES13_S1D_vS1E_EENS_8epilogue10collective6detail29Sm90TmaWarpSpecializedAdapterINS1H_15DefaultEpilogueISJ_SK_SK_NS1G_6thread17LinearCombinationISJ_Li1EffLNS1L_9ScaleType4KindE0ELNS_15FloatRoundStyleE2ESJ_EENS1_15EpilogueDefaultEEEEEvvEEEEvNT_6ParamsE,"",@"SHT_CUDA_INFO"
	.sectionflags	@""
	.align	4


	//----- nvinfo : EIATTR_CUDA_API_VERSION
	.align		4
        /*0000*/ 	.byte	0x04, 0x37
        /*0002*/ 	.short	(.L_21 - .L_20)
.L_20:
        /*0004*/ 	.word	0x00000082


	//----- nvinfo : EIATTR_KPARAM_INFO
	.align		4
.L_21:
        /*0008*/ 	.byte	0x04, 0x17
        /*000a*/ 	.short	(.L_23 - .L_22)
.L_22:
        /*000c*/ 	.word	0x00000000
        /*0010*/ 	.short	0x0000
        /*0012*/ 	.short	0x0070
        /*0014*/ 	.byte	0x00, 0xf0, 0x01, 0x10


	//----- nvinfo : EIATTR_SPARSE_MMA_MASK
	.align		4
.L_23:
        /*0018*/ 	.byte	0x03, 0x50
        /*001a*/ 	.short	0x0000


	//----- nvinfo : EIATTR_MAXREG_COUNT
	.align		4
        /*001c*/ 	.byte	0x03, 0x1b
        /*001e*/ 	.short	0x00a8


	//----- nvinfo : EIATTR_NUM_BARRIERS
	.align		4
        /*0020*/ 	.byte	0x02, 0x4c
        /*0022*/ 	.byte	0x01
	.zero		1


	//----- nvinfo : EIATTR_EXTERNS
	.align		4
        /*0024*/ 	.byte	0x04, 0x0f
        /*0026*/ 	.short	(.L_25 - .L_24)


	//   ....[0]....
	.align		4
.L_24:
        /*0028*/ 	.word	index@(__assertfail)


	//----- nvinfo : EIATTR_MERCURY_ISA_VERSION
	.align		4
.L_25:
        /*002c*/ 	.byte	0x03, 0x5f
        /*002e*/ 	.short	0x0101


	//----- nvinfo : EIATTR_INT_WARP_WIDE_INSTR_OFFSETS
	.align		4
        /*0030*/ 	.byte	0x04, 0x31
        /*0032*/ 	.short	(.L_27 - .L_26)


	//   ....[0]....
.L_26:
        /*0034*/ 	.word	0x00000360


	//   ....[1]....
        /*0038*/ 	.word	0x00000370


	//   ....[2]....
        /*003c*/ 	.word	0x000004b0


	//----- nvinfo : EIATTR_COOP_GROUP_MASK_REGIDS
	.align		4
.L_27:
        /*0040*/ 	.byte	0x04, 0x29
        /*0042*/ 	.short	(.L_29 - .L_28)


	//   ....[0]....
.L_28:
        /*0044*/ 	.word	0xffffffff


	//   ....[1]....
        /*0048*/ 	.word	0xffffffff


	//   ....[2]....
        /*004c*/ 	.word	0xffffffff


	//   ....[3]....
        /*0050*/ 	.word	0xffffffff


	//   ....[4]....
        /*0054*/ 	.word	0xffffffff


	//----- nvinfo : EIATTR_COOP_GROUP_INSTR_OFFSETS
	.align		4
.L_29:
        /*0058*/ 	.byte	0x04, 0x28
        /*005a*/ 	.short	(.L_31 - .L_30)


	//   ....[0]....
.L_30:
        /*005c*/ 	.word	0x00000060


	//   ....[1]....
        /*0060*/ 	.word	0x00000070


	//   ....[2]....
        /*0064*/ 	.word	0x00000130


	//   ....[3]....
        /*0068*/ 	.word	0x000002a0


	//   ....[4]....
        /*006c*/ 	.word	0x000011c0


	//----- nvinfo : EIATTR_REG_RECONFIG
	.align		4
.L_31:
        /*0070*/ 	.byte	0x01, 0x54
	.zero		2


	//----- nvinfo : EIATTR_SYSCALL_OFFSETS
	.align		4
        /*0074*/ 	.byte	0x04, 0x46
        /*0076*/ 	.short	(.L_33 - .L_32)


	//   ....[0]....
.L_32:
        /*0078*/ 	.word	0x000013b0


	//----- nvinfo : EIATTR_MBARRIER_INSTR_OFFSETS
	.align		4
.L_33:
        /*007c*/ 	.byte	0x04, 0x39
        /*007e*/ 	.short	(.L_35 - .L_34)


	//   ....[0]....
.L_34:
        /*0080*/ 	.word	0x00000230
        /*0084*/ 	.word	0x000000ff
        /*0088*/ 	.word	0x00000000
        /*008c*/ 	.short	0x0100
        /*008e*/ 	.byte	0x08
	.zero		1


	//   ....[1]....
        /*0090*/ 	.word	0x00000240
        /*0094*/ 	.word	0x000000ff
        /*0098*/ 	.word	0x00000018
        /*009c*/ 	.short	0x0100
        /*009e*/ 	.byte	0x08
	.zero		1


	//   ....[2]....
        /*00a0*/ 	.word	0x00000250
        /*00a4*/ 	.word	0x000000ff
        /*00a8*/ 	.word	0x00000008
        /*00ac*/ 	.short	0x0100
        /*00ae*/ 	.byte	0x08
	.zero		1


	//   ....[3]....
        /*00b0*/ 	.word	0x00000260
        /*00b4*/ 	.word	0x000000ff
        /*00b8*/ 	.word	0x00000020
        /*00bc*/ 	.short	0x0100
        /*00be*/ 	.byte	0x08
	.zero		1


	//   ....[4]....
        /*00c0*/ 	.word	0x00000270
        /*00c4*/ 	.word	0x000000ff
        /*00c8*/ 	.word	0x00000010
        /*00cc*/ 	.short	0x0100
        /*00ce*/ 	.byte	0x08
	.zero		1


	//   ....[5]....
        /*00d0*/ 	.word	0x00000280
        /*00d4*/ 	.word	0x000000ff
        /*00d8*/ 	.word	0x00000028
        /*00dc*/ 	.short	0x0100
        /*00de*/ 	.byte	0x08
	.zero		1


	//   ....[6]....
        /*00e0*/ 	.word	0x00000530
        /*00e4*/ 	.word	0x000000ff
        /*00e8*/ 	.word	0x00000040
        /*00ec*/ 	.short	0x0100
        /*00ee*/ 	.byte	0x08
	.zero		1


	//   ....[7]....
        /*00f0*/ 	.word	0x000005b0
        /*00f4*/ 	.word	0x000000ff
        /*00f8*/ 	.word	0x00000048
        /*00fc*/ 	.short	0x0100
        /*00fe*/ 	.byte	0x08
	.zero		1


	//   ....[8]....
        /*0100*/ 	.word	0x00001430
        /*0104*/ 	.word	0x00000003
        /*0108*/ 	.word	0x00000000
        /*010c*/ 	.short	0x010a
        /*010e*/ 	.byte	0x3f
	.zero		1


	//   ....[9]....
        /*0110*/ 	.word	0x00001490
        /*0114*/ 	.word	0x00000003
        /*0118*/ 	.word	0x00000000
        /*011c*/ 	.short	0x010a
        /*011e*/ 	.byte	0x3f
	.zero		1


	//   ....[10]....
        /*0120*/ 	.word	0x000017c0
        /*0124*/ 	.word	0x000000ff
        /*0128*/ 	.word	0x00000000
        /*012c*/ 	.short	0x010a
        /*012e*/ 	.byte	0x04
	.zero		1


	//   ....[11]....
        /*0130*/ 	.word	0x00001800
        /*0134*/ 	.word	0x000000ff
        /*0138*/ 	.word	0x00000000
        /*013c*/ 	.short	0x010a
        /*013e*/ 	.byte	0x04
	.zero		1


	//   ....[12]....
        /*0140*/ 	.word	0x00001a40
        /*0144*/ 	.word	0x000000ff
        /*0148*/ 	.word	0x00000000
        /*014c*/ 	.short	0x0101
        /*014e*/ 	.byte	0x04
	.zero		1


	//   ....[13]....
        /*0150*/ 	.word	0x00001c20
        /*0154*/ 	.word	0x000000ff
        /*0158*/ 	.word	0x00000000
        /*015c*/ 	.short	0x0101
        /*015e*/ 	.byte	0x06
	.zero		1


	//   ....[14]....
        /*0160*/ 	.word	0x00007960
        /*0164*/ 	.word	0x0000000e
        /*0168*/ 	.word	0x00000018
        /*016c*/ 	.short	0x010a
        /*016e*/ 	.byte	0x3f
	.zero		1


	//   ....[15]....
        /*0170*/ 	.word	0x00007cf0
        /*0174*/ 	.word	0x00000006
        /*0178*/ 	.word	0x00000048
        /*017c*/ 	.short	0x0101
        /*017e*/ 	.byte	0x3f
	.zero		1


	//   ....[16]....
        /*0180*/ 	.word	0x00008410
        /*0184*/ 	.word	0x00000007
        /*0188*/ 	.word	0x00000000
        /*018c*/ 	.short	0x010a
        /*018e*/ 	.byte	0x3f
	.zero		1


	//   ....[17]....
        /*0190*/ 	.word	0x00008490
        /*0194*/ 	.word	0x00000009
        /*0198*/ 	.word	0x00000000
        /*019c*/ 	.short	0x010a
        /*019e*/ 	.byte	0x3f
	.zero		1


	//   ....[18]....
        /*01a0*/ 	.word	0x00008520
        /*01a4*/ 	.word	0x00000003
        /*01a8*/ 	.word	0x00000000
        /*01ac*/ 	.short	0x010a
        /*01ae*/ 	.byte	0x3f
	.zero		1


	//   ....[19]....
        /*01b0*/ 	.word	0x00008580
        /*01b4*/ 	.word	0x00000003
        /*01b8*/ 	.word	0x00000000
        /*01bc*/ 	.short	0x010a
        /*01be*/ 	.byte	0x3f
	.zero		1


	//   ....[20]....
        /*01c0*/ 	.word	0x000085e0
        /*01c4*/ 	.word	0x00000004
        /*01c8*/ 	.word	0x00000000
        /*01cc*/ 	.short	0x010a
        /*01ce*/ 	.byte	0x3f
	.zero		1


	//   ....[21]....
        /*01d0*/ 	.word	0x000086b0
        /*01d4*/ 	.word	0x0000000e
        /*01d8*/ 	.word	0x00000018
        /*01dc*/ 	.short	0x010a
        /*01de*/ 	.byte	0x3f
	.zero		1


	//   ....[22]....
        /*01e0*/ 	.word	0x00008780
        /*01e4*/ 	.word	0x00000007
        /*01e8*/ 	.word	0x00000000
        /*01ec*/ 	.short	0x010a
        /*01ee*/ 	.byte	0x3f
	.zero		1


	//   ....[23]....
        /*01f0*/ 	.word	0x000087d0
        /*01f4*/ 	.word	0x00000009
        /*01f8*/ 	.word	0x00000000
        /*01fc*/ 	.short	0x010a
        /*01fe*/ 	.byte	0x3f
	.zero		1


	//----- nvinfo : EIATTR_NUM_MBARRIERS
	.align		4
.L_35:
        /*0200*/ 	.byte	0x03, 0x38
        /*0202*/ 	.short	0x0008


	//----- nvinfo : EIATTR_EXIT_INSTR_OFFSETS
	.align		4
        /*0204*/ 	.byte	0x04, 0x1c
        /*0206*/ 	.short	(.L_37 - .L_36)


	//   ....[0]....
.L_36:
        /*0208*/ 	.word	0x00000650


	//   ....[1]....
        /*020c*/ 	.word	0x00000f20


	//   ....[2]....
        /*0210*/ 	.word	0x00007040


	//   ....[3]....
        /*0214*/ 	.word	0x00007670


	//   ....[4]....
        /*0218*/ 	.word	0x00008570


	//----- nvinfo : EIATTR_MAX_THREADS
	.align		4
.L_37:
        /*021c*/ 	.byte	0x04, 0x05
        /*021e*/ 	.short	(.L_39 - .L_38)
.L_38:
        /*0220*/ 	.word	0x00000180
        /*0224*/ 	.word	0x00000001
        /*0228*/ 	.word	0x00000001


	//----- nvinfo : EIATTR_CRS_STACK_SIZE
	.align		4
.L_39:
        /*022c*/ 	.byte	0x04, 0x1e
        /*022e*/ 	.short	(.L_41 - .L_40)
.L_40:
        /*0230*/ 	.word	0x00000000


	//----- nvinfo : EIATTR_CBANK_PARAM_SIZE
	.align		4
.L_41:
        /*0234*/ 	.byte	0x03, 0x19
        /*0236*/ 	.short	0x0470


	//----- nvinfo : EIATTR_PARAM_CBANK
	.align		4
        /*0238*/ 	.byte	0x04, 0x0a
        /*023a*/ 	.short	(.L_43 - .L_42)
	.align		4
.L_42:
        /*023c*/ 	.word	index@(.nv.constant0._ZN7cutlass13device_kernelINS_4gemm6kernel13GemmUniversalIN4cute5tupleIJiiiiEEENS1_10collective13CollectiveMmaINS1_34MainloopSm90TmaGmmaWarpSpecializedILi3ENS5_IJNS4_1CILi1EEESB_SB_EEENS1_35KernelTmaWarpSpecializedCooperativeEEENS5_IJNSA_ILi256EEENSA_ILi64EEENSA_ILi32EEEEEENS_10bfloat16_tENS5_IJlSB_lEEESJ_SK_NS4_8TiledMMAINS4_8MMA_AtomIJNS4_4SM904GMMA27MMA_64x64x16_F32BF16BF16_SSILNSO_5MajorE0ELSQ_0ELNSO_7ScaleInE1ELSR_1EEEEEENS4_6LayoutINS5_IJNSA_ILi2EEESB_SB_EEENS5_IJSB_NSA_ILi0EEESX_EEEEENS5_IJNS4_10UnderscoreES10_S10_EEEEENS4_13SM90_TMA_LOADENS4_14ComposedLayoutINS4_7SwizzleILi2ELi4ELi3EEENS4_18smem_ptr_flag_bitsILi16EEENSU_INS5_IJNSA_ILi8EEESH_EEENS5_IJSH_SB_EEEEEEEvNS4_8identityES13_S1D_vS1E_EENS_8epilogue10collective6detail29Sm90TmaWarpSpecializedAdapterINS1H_15DefaultEpilogueISJ_SK_SK_NS1G_6thread17LinearCombinationISJ_Li1EffLNS1L_9ScaleType4KindE0ELNS_15FloatRoundStyleE2ESJ_EENS1_15EpilogueDefaultEEEEEvvEEEEvNT_6ParamsE)
        /*0240*/ 	.short	0x0210
        /*0242*/ 	.short	0x0470


	//----- nvinfo : EIATTR_SW_WAR
	.align		4
.L_43:
        /*0244*/ 	.byte	0x04, 0x36
        /*0246*/ 	.short	(.L_45 - .L_44)
.L_44:
        /*0248*/ 	.word	0x00000008
.L_45:


//--------------------- .nv.callgraph             --------------------------
	.section	.nv.callgraph,"",@"SHT_CUDA_CALLGRAPH"
	.align	4
	.sectionentsize	8
	.align		4
        /*0000*/ 	.word	0x00000000
	.align		4
        /*0004*/ 	.word	0xffffffff
	.align		4
        /*0008*/ 	.word	index@(_ZN7cutlass13device_kernelINS_4gemm6kernel13GemmUniversalIN4cute5tupleIJiiiiEEENS1_10collective13CollectiveMmaINS1_34MainloopSm90TmaGmmaWarpSpecializedILi3ENS5_IJNS4_1CILi1EEESB_SB_EEENS1_35KernelTmaWarpSpecializedCooperativeEEENS5_IJNSA_ILi256EEENSA_ILi64EEENSA_ILi32EEEEEENS_10bfloat16_tENS5_IJlSB_lEEESJ_SK_NS4_8TiledMMAINS4_8MMA_AtomIJNS4_4SM904GMMA27MMA_64x64x16_F32BF16BF16_SSILNSO_5MajorE0ELSQ_0ELNSO_7ScaleInE1ELSR_1EEEEEENS4_6LayoutINS5_IJNSA_ILi2EEESB_SB_EEENS5_IJSB_NSA_ILi0EEESX_EEEEENS5_IJNS4_10UnderscoreES10_S10_EEEEENS4_13SM90_TMA_LOADENS4_14ComposedLayoutINS4_7SwizzleILi2ELi4ELi3EEENS4_18smem_ptr_flag_bitsILi16EEENSU_INS5_IJNSA_ILi8EEESH_EEENS5_IJSH_SB_EEEEEEEvNS4_8identityES13_S1D_vS1E_EENS_8epilogue10collective6detail29Sm90TmaWarpSpecializedAdapterINS1H_15DefaultEpilogueISJ_SK_SK_NS1G_6thread17LinearCombinationISJ_Li1EffLNS1L_9ScaleType4KindE0ELNS_15FloatRoundStyleE2ESJ_EENS1_15EpilogueDefaultEEEEEvvEEEEvNT_6ParamsE)
	.align		4
        /*000c*/ 	.word	index@(__assertfail)
	.align		4
        /*0010*/ 	.word	0x00000000
	.align		4
        /*0014*/ 	.word	0xfffffffe
	.align		4
        /*0018*/ 	.word	0x00000000
	.align		4
        /*001c*/ 	.word	0xfffffffd
	.align		4
        /*0020*/ 	.word	0x00000000
	.align		4
        /*0024*/ 	.word	0xfffffffc


//--------------------- .nv.constant4             --------------------------
	.section	.nv.constant4,"a",@progbits
	.align	8
	.align		8
.nv.constant4:
        /*0000*/ 	.dword	__assertfail
	.align		8
        /*0008*/ 	.dword	__unnamed_1
	.align		8
        /*0010*/ 	.dword	_ZN40_INTERNAL_06c1ae40_4_k_cu_9294df80_279174cuda3std3__45__cpo5beginE
	.align		8
        /*0018*/ 	.dword	_ZN40_INTERNAL_06c1ae40_4_k_cu_9294df80_279174cuda3std3__45__cpo3endE
	.align		8
        /*0020*/ 	.dword	_ZN40_INTERNAL_06c1ae40_4_k_cu_9294df80_279174cuda3std3__45__cpo6cbeginE
	.align		8
        /*0028*/ 	.dword	_ZN40_INTERNAL_06c1ae40_4_k_cu_9294df80_279174cuda3std3__45__cpo4cendE
	.align		8
        /*0030*/ 	.dword	_ZN40_INTERNAL_06c1ae40_4_k_cu_9294df80_279174cuda3std3__442_GLOBAL__N__06c1ae40_4_k_cu_9294df80_279176ignoreE
	.align		8
        /*0038*/ 	.dword	_ZN40_INTERNAL_06c1ae40_4_k_cu_9294df80_279174cuda3std3__419piecewise_constructE
	.align		8
        /*0040*/ 	.dword	_ZN40_INTERNAL_06c1ae40_4_k_cu_9294df80_279174cuda3std3__48in_placeE
	.align		8
        /*0048*/ 	.dword	_ZN40_INTERNAL_06c1ae40_4_k_cu_9294df80_279174cuda3std6ranges3__45__cpo4swapE
	.align		8
        /*0050*/ 	.dword	_ZN40_INTERNAL_06c1ae40_4_k_cu_9294df80_279174cuda3std6ranges3__45__cpo9iter_moveE
	.align		8
        /*0058*/ 	.dword	_ZN40_INTERNAL_06c1ae40_4_k_cu_9294df80_279174cute7productE
	.align		8
        /*0060*/ 	.dword	_ZN40_INTERNAL_06c1ae40_4_k_cu_9294df80_279174cute1_E
	.align		8
        /*0068*/ 	.dword	$str$22
	.align		8
        /*0070*/ 	.dword	$str$23


//--------------------- .text._ZN7cutlass13device_kernelINS_4gemm6kernel13GemmUniversalIN4cute5tupleIJiiiiEEENS1_10collective13CollectiveMmaINS1_34MainloopSm90TmaGmmaWarpSpecializedILi3ENS5_IJNS4_1CILi1EEESB_SB_EEENS1_35KernelTmaWarpSpecializedCooperativeEEENS5_IJNSA_ILi256EEENSA_ILi64EEENSA_ILi32EEEEEENS_10bfloat16_tENS5_IJlSB_lEEESJ_SK_NS4_8TiledMMAINS4_8MMA_AtomIJNS4_4SM904GMMA27MMA_64x64x16_F32BF16BF16_SSILNSO_5MajorE0ELSQ_0ELNSO_7ScaleInE1ELSR_1EEEEEENS4_6LayoutINS5_IJNSA_ILi2EEESB_SB_EEENS5_IJSB_NSA_ILi0EEESX_EEEEENS5_IJNS4_10UnderscoreES10_S10_EEEEENS4_13SM90_TMA_LOADENS4_14ComposedLayoutINS4_7SwizzleILi2ELi4ELi3EEENS4_18smem_ptr_flag_bitsILi16EEENSU_INS5_IJNSA_ILi8EEESH_EEENS5_IJSH_SB_EEEEEEEvNS4_8identityES13_S1D_vS1E_EENS_8epilogue10collective6detail29Sm90TmaWarpSpecializedAdapterINS1H_15DefaultEpilogueISJ_SK_SK_NS1G_6thread17LinearCombinationISJ_Li1EffLNS1L_9ScaleType4KindE0ELNS_15FloatRoundStyleE2ESJ_EENS1_15EpilogueDefaultEEEEEvvEEEEvNT_6ParamsE --------------------------
	.section	.text._ZN7cutlass13device_kernelINS_4gemm6kernel13GemmUniversalIN4cute5tupleIJiiiiEEENS1_10collective13CollectiveMmaINS1_34MainloopSm90TmaGmmaWarpSpecializedILi3ENS5_IJNS4_1CILi1EEESB_SB_EEENS1_35KernelTmaWarpSpecializedCooperativeEEENS5_IJNSA_ILi256EEENSA_ILi64EEENSA_ILi32EEEEEENS_10bfloat16_tENS5_IJlSB_lEEESJ_SK_NS4_8TiledMMAINS4_8MMA_AtomIJNS4_4SM904GMMA27MMA_64x64x16_F32BF16BF16_SSILNSO_5MajorE0ELSQ_0ELNSO_7ScaleInE1ELSR_1EEEEEENS4_6LayoutINS5_IJNSA_ILi2EEESB_SB_EEENS5_IJSB_NSA_ILi0EEESX_EEEEENS5_IJNS4_10UnderscoreES10_S10_EEEEENS4_13SM90_TMA_LOADENS4_14ComposedLayoutINS4_7SwizzleILi2ELi4ELi3EEENS4_18smem_ptr_flag_bitsILi16EEENSU_INS5_IJNSA_ILi8EEESH_EEENS5_IJSH_SB_EEEEEEEvNS4_8identityES13_S1D_vS1E_EENS_8epilogue10collective6detail29Sm90TmaWarpSpecializedAdapterINS1H_15DefaultEpilogueISJ_SK_SK_NS1G_6thread17LinearCombinationISJ_Li1EffLNS1L_9ScaleType4KindE0ELNS_15FloatRoundStyleE2ESJ_EENS1_15EpilogueDefaultEEEEEvvEEEEvNT_6ParamsE,"ax",@progbits
	.align	128
.text._ZN7cutlass13device_kernelINS_4gemm6kernel13GemmUniversalIN4cute5tupleIJiiiiEEENS1_10collective13CollectiveMmaINS1_34MainloopSm90TmaGmmaWarpSpecializedILi3ENS5_IJNS4_1CILi1EEESB_SB_EEENS1_35KernelTmaWarpSpecializedCooperativeEEENS5_IJNSA_ILi256EEENSA_ILi64EEENSA_ILi32EEEEEENS_10bfloat16_tENS5_IJlSB_lEEESJ_SK_NS4_8TiledMMAINS4_8MMA_AtomIJNS4_4SM904GMMA27MMA_64x64x16_F32BF16BF16_SSILNSO_5MajorE0ELSQ_0ELNSO_7ScaleInE1ELSR_1EEEEEENS4_6LayoutINS5_IJNSA_ILi2EEESB_SB_EEENS5_IJSB_NSA_ILi0EEESX_EEEEENS5_IJNS4_10UnderscoreES10_S10_EEEEENS4_13SM90_TMA_LOADENS4_14ComposedLayoutINS4_7SwizzleILi2ELi4ELi3EEENS4_18smem_ptr_flag_bitsILi16EEENSU_INS5_IJNSA_ILi8EEESH_EEENS5_IJSH_SB_EEEEEEEvNS4_8identityES13_S1D_vS1E_EENS_8epilogue10collective6detail29Sm90TmaWarpSpecializedAdapterINS1H_15DefaultEpilogueISJ_SK_SK_NS1G_6thread17LinearCombinationISJ_Li1EffLNS1L_9ScaleType4KindE0ELNS_15FloatRoundStyleE2ESJ_EENS1_15EpilogueDefaultEEEEEvvEEEEvNT_6ParamsE:
        .type           _ZN7cutlass13device_kernelINS_4gemm6kernel13GemmUniversalIN4cute5tupleIJiiiiEEENS1_10collective13CollectiveMmaINS1_34MainloopSm90TmaGmmaWarpSpecializedILi3ENS5_IJNS4_1CILi1EEESB_SB_EEENS1_35KernelTmaWarpSpecializedCooperativeEEENS5_IJNSA_ILi256EEENSA_ILi64EEENSA_ILi32EEEEEENS_10bfloat16_tENS5_IJlSB_lEEESJ_SK_NS4_8TiledMMAINS4_8MMA_AtomIJNS4_4SM904GMMA27MMA_64x64x16_F32BF16BF16_SSILNSO_5MajorE0ELSQ_0ELNSO_7ScaleInE1ELSR_1EEEEEENS4_6LayoutINS5_IJNSA_ILi2EEESB_SB_EEENS5_IJSB_NSA_ILi0EEESX_EEEEENS5_IJNS4_10UnderscoreES10_S10_EEEEENS4_13SM90_TMA_LOADENS4_14ComposedLayoutINS4_7SwizzleILi2ELi4ELi3EEENS4_18smem_ptr_flag_bitsILi16EEENSU_INS5_IJNSA_ILi8EEESH_EEENS5_IJSH_SB_EEEEEEEvNS4_8identityES13_S1D_vS1E_EENS_8epilogue10collective6detail29Sm90TmaWarpSpecializedAdapterINS1H_15DefaultEpilogueISJ_SK_SK_NS1G_6thread17LinearCombinationISJ_Li1EffLNS1L_9ScaleType4KindE0ELNS_15FloatRoundStyleE2ESJ_EENS1_15EpilogueDefaultEEEEEvvEEEEvNT_6ParamsE,@function
        .size           _ZN7cutlass13device_kernelINS_4gemm6kernel13GemmUniversalIN4cute5tupleIJiiiiEEENS1_10collective13CollectiveMmaINS1_34MainloopSm90TmaGmmaWarpSpecializedILi3ENS5_IJNS4_1CILi1EEESB_SB_EEENS1_35KernelTmaWarpSpecializedCooperativeEEENS5_IJNSA_ILi256EEENSA_ILi64EEENSA_ILi32EEEEEENS_10bfloat16_tENS5_IJlSB_lEEESJ_SK_NS4_8TiledMMAINS4_8MMA_AtomIJNS4_4SM904GMMA27MMA_64x64x16_F32BF16BF16_SSILNSO_5MajorE0ELSQ_0ELNSO_7ScaleInE1ELSR_1EEEEEENS4_6LayoutINS5_IJNSA_ILi2EEESB_SB_EEENS5_IJSB_NSA_ILi0EEESX_EEEEENS5_IJNS4_10UnderscoreES10_S10_EEEEENS4_13SM90_TMA_LOADENS4_14ComposedLayoutINS4_7SwizzleILi2ELi4ELi3EEENS4_18smem_ptr_flag_bitsILi16EEENSU_INS5_IJNSA_ILi8EEESH_EEENS5_IJSH_SB_EEEEEEEvNS4_8identityES13_S1D_vS1E_EENS_8epilogue10collective6detail29Sm90TmaWarpSpecializedAdapterINS1H_15DefaultEpilogueISJ_SK_SK_NS1G_6thread17LinearCombinationISJ_Li1EffLNS1L_9ScaleType4KindE0ELNS_15FloatRoundStyleE2ESJ_EENS1_15EpilogueDefaultEEEEEvvEEEEvNT_6ParamsE,(.L_x_190 - _ZN7cutlass13device_kernelINS_4gemm6kernel13GemmUniversalIN4cute5tupleIJiiiiEEENS1_10collective13CollectiveMmaINS1_34MainloopSm90TmaGmmaWarpSpecializedILi3ENS5_IJNS4_1CILi1EEESB_SB_EEENS1_35KernelTmaWarpSpecializedCooperativeEEENS5_IJNSA_ILi256EEENSA_ILi64EEENSA_ILi32EEEEEENS_10bfloat16_tENS5_IJlSB_lEEESJ_SK_NS4_8TiledMMAINS4_8MMA_AtomIJNS4_4SM904GMMA27MMA_64x64x16_F32BF16BF16_SSILNSO_5MajorE0ELSQ_0ELNSO_7ScaleInE1ELSR_1EEEEEENS4_6LayoutINS5_IJNSA_ILi2EEESB_SB_EEENS5_IJSB_NSA_ILi0EEESX_EEEEENS5_IJNS4_10UnderscoreES10_S10_EEEEENS4_13SM90_TMA_LOADENS4_14ComposedLayoutINS4_7SwizzleILi2ELi4ELi3EEENS4_18smem_ptr_flag_bitsILi16EEENSU_INS5_IJNSA_ILi8EEESH_EEENS5_IJSH_SB_EEEEEEEvNS4_8identityES13_S1D_vS1E_EENS_8epilogue10collective6detail29Sm90TmaWarpSpecializedAdapterINS1H_15DefaultEpilogueISJ_SK_SK_NS1G_6thread17LinearCombinationISJ_Li1EffLNS1L_9ScaleType4KindE0ELNS_15FloatRoundStyleE2ESJ_EENS1_15EpilogueDefaultEEEEEvvEEEEvNT_6ParamsE)
        .other          _ZN7cutlass13device_kernelINS_4gemm6kernel13GemmUniversalIN4cute5tupleIJiiiiEEENS1_10collective13CollectiveMmaINS1_34MainloopSm90TmaGmmaWarpSpecializedILi3ENS5_IJNS4_1CILi1EEESB_SB_EEENS1_35KernelTmaWarpSpecializedCooperativeEEENS5_IJNSA_ILi256EEENSA_ILi64EEENSA_ILi32EEEEEENS_10bfloat16_tENS5_IJlSB_lEEESJ_SK_NS4_8TiledMMAINS4_8MMA_AtomIJNS4_4SM904GMMA27MMA_64x64x16_F32BF16BF16_SSILNSO_5MajorE0ELSQ_0ELNSO_7ScaleInE1ELSR_1EEEEEENS4_6LayoutINS5_IJNSA_ILi2EEESB_SB_EEENS5_IJSB_NSA_ILi0EEESX_EEEEENS5_IJNS4_10UnderscoreES10_S10_EEEEENS4_13SM90_TMA_LOADENS4_14ComposedLayoutINS4_7SwizzleILi2ELi4ELi3EEENS4_18smem_ptr_flag_bitsILi16EEENSU_INS5_IJNSA_ILi8EEESH_EEENS5_IJSH_SB_EEEEEEEvNS4_8identityES13_S1D_vS1E_EENS_8epilogue10collective6detail29Sm90TmaWarpSpecializedAdapterINS1H_15DefaultEpilogueISJ_SK_SK_NS1G_6thread17LinearCombinationISJ_Li1EffLNS1L_9ScaleType4KindE0ELNS_15FloatRoundStyleE2ESJ_EENS1_15EpilogueDefaultEEEEEvvEEEEvNT_6ParamsE,@"STO_CUDA_ENTRY STV_DEFAULT"
_ZN7cutlass13device_kernelINS_4gemm6kernel13GemmUniversalIN4cute5tupleIJiiiiEEENS1_10collective13CollectiveMmaINS1_34MainloopSm90TmaGmmaWarpSpecializedILi3ENS5_IJNS4_1CILi1EEESB_SB_EEENS1_35KernelTmaWarpSpecializedCooperativeEEENS5_IJNSA_ILi256EEENSA_ILi64EEENSA_ILi32EEEEEENS_10bfloat16_tENS5_IJlSB_lEEESJ_SK_NS4_8TiledMMAINS4_8MMA_AtomIJNS4_4SM904GMMA27MMA_64x64x16_F32BF16BF16_SSILNSO_5MajorE0ELSQ_0ELNSO_7ScaleInE1ELSR_1EEEEEENS4_6LayoutINS5_IJNSA_ILi2EEESB_SB_EEENS5_IJSB_NSA_ILi0EEESX_EEEEENS5_IJNS4_10UnderscoreES10_S10_EEEEENS4_13SM90_TMA_LOADENS4_14ComposedLayoutINS4_7SwizzleILi2ELi4ELi3EEENS4_18smem_ptr_flag_bitsILi16EEENSU_INS5_IJNSA_ILi8EEESH_EEENS5_IJSH_SB_EEEEEEEvNS4_8identityES13_S1D_vS1E_EENS_8epilogue10collective6detail29Sm90TmaWarpSpecializedAdapterINS1H_15DefaultEpilogueISJ_SK_SK_NS1G_6thread17LinearCombinationISJ_Li1EffLNS1L_9ScaleType4KindE0ELNS_15FloatRoundStyleE2ESJ_EENS1_15EpilogueDefaultEEEEEvvEEEEvNT_6ParamsE:
[----:B------:R-:W0:Y:S01]  /*0000*/  LDC R1, c[0x0][0x28] ;  /* 0x00000a00ff017b82 */ /* 0x000e220000000800 */
[----:B------:R-:W1:Y:S01]  /*0010*/  S2R R3, SR_TID.X ;  /* 0x0000000000037919 */ /* 0x000e620000002100 */
[----:B------:R-:W-:Y:S01]  /*0020*/  ELECT P0, URZ, PT ;  /* 0x00000000003f782f */ /* 0x000fe20003800000 */
[----:B------:R-:W-:Y:S01]  /*0030*/  BSSY B0, `(.L_x_0) ;  /* 0x000000f000007945 */ /* 0x000fe20003800000 */
[--C-:B-1----:R-:W-:Y:S02]  /*0040*/  SHF.R.U32.HI R0, RZ, 0x5, R3.reuse ;  /* 0x00000005ff007819 */ /* 0x102fe40000011603 */
[----:B------:R-:W-:-:S03]  /*0050*/  SHF.R.U32.HI R14, RZ, 0x7, R3 ;  /* 0x00000007ff0e7819 */ /* 0x000fc60000011603 */
[----:B------:R-:W1:Y:S04]  /*0060*/  SHFL.IDX PT, R4, R0, RZ, 0x1f ;  /* 0x00001fff00047589 */ /* 0x000e6800000e0000 */
[----:B------:R2:W3:Y:S01]  /*0070*/  SHFL.IDX PT, R10, R14, RZ, 0x1f ;  /* 0x00001fff0e0a7589 */ /* 0x0004e200000e0000 */
[----:B-1----:R-:W-:-:S13]  /*0080*/  ISETP.NE.OR P0, PT, R4, RZ, !P0 ;  /* 0x000000ff0400720c */ /* 0x002fda0004705670 */
[----:B0-23--:R-:W-:Y:S05]  /*0090*/  @P0 BRA `(.L_x_1) ;  /* 0x0000000000200947 */ /* 0x00dfea0003800000 */
[----:B------:R-:W-:Y:S02]  /*00a0*/  ULDC.64 UR4, c[0x0][0x198] ;  /* 0x0000660000047ab9 */ /* 0x000fe40000000a00 */
[----:B------:R-:W-:Y:S02]  /*00b0*/  UIADD3 UR6, UP0, UR4, 0xf0, URZ ;  /* 0x000000f004067890 */ /* 0x000fe4000ff1e03f */
[----:B------:R-:W-:Y:S02]  /*00c0*/  UIADD3 UR4, UP1, UR4, 0x1f0, URZ ;  /* 0x000001f004047890 */ /* 0x000fe4000ff3e03f */
[----:B------:R-:W-:Y:S02]  /*00d0*/  UIADD3.X UR7, URZ, UR5, URZ, UP0, !UPT ;  /* 0x000000053f077290 */ /* 0x000fe400087fe43f */
[----:B------:R-:W-:-:S07]  /*00e0*/  UIADD3.X UR5, URZ, UR5, URZ, UP1, !UPT ;  /* 0x000000053f057290 */ /* 0x000fce0008ffe43f */
[----:B------:R0:W-:Y:S02]  /*00f0*/  UTMACCTL.PF [UR6] ;  /* 0x00000000060079b9 */ /* 0x0001e40008040000 */
[----:B------:R0:W-:Y:S02]  /*0100*/  UTMACCTL.PF [UR4] ;  /* 0x00000000040079b9 */ /* 0x0001e40008040000 */
[----:B0-----:R-:W-:Y:S01]  /*0110*/  NOP ;  /* 0x0000000000007918 */ /* 0x001fe20000000000 */
.L_x_1:
[----:B------:R-:W-:Y:S05]  /*0120*/  BSYNC B0 ;  /* 0x0000000000007941 */ /* 0x000fea0003800000 */
.L_x_0:
[----:B------:R-:W0:Y:S02]  /*0130*/  SHFL.IDX PT, R2, R0, RZ, 0x1f ;  /* 0x00001fff00027589 */ /* 0x000e2400000e0000 */
[----:B0-----:R-:W-:-:S13]  /*0140*/  ISETP.NE.AND P0, PT, R2, RZ, PT ;  /* 0x000000ff0200720c */ /* 0x001fda0003f05270 */
[----:B------:R-:W-:Y:S05]  /*0150*/  @P0 BRA `(.L_x_2) ;  /* 0x0000000000500947 */ /* 0x000fea0003800000 */
[----:B------:R-:W0:Y:S01]  /*0160*/  S2UR UR8, SR_CgaCtaId ;  /* 0x00000000000879c3 */ /* 0x000e220000008800 */
[----:B------:R-:W-:Y:S01]  /*0170*/  UMOV UR4, 0x400 ;  /* 0x0000040000047882 */ /* 0x000fe20000000000 */
[----:B------:R-:W-:Y:S01]  /*0180*/  UMOV UR5, 0x1 ;  /* 0x0000000100057882 */ /* 0x000fe20000000000 */
[----:B------:R-:W-:Y:S01]  /*0190*/  UMOV UR6, 0x100 ;  /* 0x0000010000067882 */ /* 0x000fe20000000000 */
[----:B------:R-:W-:Y:S01]  /*01a0*/  ELECT P0, URZ, PT ;  /* 0x00000000003f782f */ /* 0x000fe20003800000 */
[----:B------:R-:W-:-:S04]  /*01b0*/  UIADD3 UR6, -UR6, 0x100000, URZ ;  /* 0x0010000006067890 */ /* 0x000fc8000fffe13f */
[----:B------:R-:W-:Y:S02]  /*01c0*/  USHF.L.U32 UR7, UR6, 0xb, URZ ;  /* 0x0000000b06077899 */ /* 0x000fe4000800063f */
[----:B------:R-:W-:Y:S02]  /*01d0*/  USHF.L.U32 UR6, UR6, 0x1, URZ ;  /* 0x0000000106067899 */ /* 0x000fe4000800063f */
[----:B0-----:R-:W-:Y:S02]  /*01e0*/  ULEA UR8, UR8, UR4, 0x18 ;  /* 0x0000000408087291 */ /* 0x001fe4000f8ec03f */
[----:B------:R-:W-:-:S04]  /*01f0*/  UIADD3 UR4, -UR5, 0x100000, URZ ;  /* 0x0010000005047890 */ /* 0x000fc8000fffe13f */
[----:B------:R-:W-:Y:S02]  /*0200*/  USHF.L.U32 UR5, UR4, 0xb, URZ ;  /* 0x0000000b04057899 */ /* 0x000fe4000800063f */
[----:B------:R-:W-:Y:S01]  /*0210*/  USHF.L.U32 UR4, UR4, 0x1, URZ ;  /* 0x0000000104047899 */ /* 0x000fe2000800063f */
[----:B------:R-:W0:Y:S11]  /*0220*/  FENCE.VIEW.ASYNC.S ;  /* 0x00000000000073c6 */ /* 0x000e360000000000 */
[----:B0-----:R0:W1:Y:S01]  /*0230*/  SYNCS.EXCH.64 URZ, [UR8], UR4 ;  /* 0x00000004083f75b2 */ /* 0x0010620008000100 */
[----:B------:R0:W2:Y:S01]  /*0240*/  SYNCS.EXCH.64 URZ, [UR8+0x18], UR6 ;  /* 0x00001806083f75b2 */ /* 0x0000a20008000100 */
[----:B------:R0:W3:Y:S01]  /*0250*/  SYNCS.EXCH.64 URZ, [UR8+0x8], UR4 ;  /* 0x00000804083f75b2 */ /* 0x0000e20008000100 */
[----:B------:R0:W4:Y:S01]  /*0260*/  SYNCS.EXCH.64 URZ, [UR8+0x20], UR6 ;  /* 0x00002006083f75b2 */ /* 0x0001220008000100 */
[----:B------:R0:W0:Y:S01]  /*0270*/  SYNCS.EXCH.64 URZ, [UR8+0x10], UR4 ;  /* 0x00001004083f75b2 */ /* 0x0000220008000100 */
[----:B------:R0:W0:Y:S01]  /*0280*/  SYNCS.EXCH.64 URZ, [UR8+0x28], UR6 ;  /* 0x00002806083f75b2 */ /* 0x0000220008000100 */
[----:B------:R-:W-:Y:S01]  /*0290*/  NOP ;  /* 0x0000000000007918 */ /* 0x000fe20000000000 */
.L_x_2:
[----:B------:R-:W5:Y:S01]  /*02a0*/  SHFL.IDX PT, R0, R0, RZ, 0x1f ;  /* 0x00001fff00007589 */ /* 0x000f6200000e0000 */
[----:B------:R-:W1:Y:S01]  /*02b0*/  LDC R2, c[0x0][0x65c] ;  /* 0x00019700ff027b82 */ /* 0x000e620000000800 */
[----:B------:R-:W-:Y:S02]  /*02c0*/  ELECT P0, URZ, PT ;  /* 0x00000000003f782f */ /* 0x000fe40003800000 */
[----:B------:R-:W-:Y:S01]  /*02d0*/  LOP3.LUT R7, R7, 0xfffff7ff, RZ, 0xc0, !PT ;  /* 0xfffff7ff07077812 */ /* 0x000fe200078ec0ff */
[----:B------:R-:W2:Y:S01]  /*02e0*/  S2R R5, SR_CTAID.Y ;  /* 0x0000000000057919 */ /* 0x000ea20000002600 */
[----:B0-----:R-:W-:Y:S01]  /*02f0*/  UMOV UR4, 0x20 ;  /* 0x0000002000047882 */ /* 0x001fe20000000000 */
[----:B------:R-:W-:Y:S01]  /*0300*/  NOP ;  /* 0x0000000000007918 */ /* 0x000fe20000000000 */
[----:B------:R-:W-:Y:S01]  /*0310*/  ISETP.NE.AND P2, PT, R10, RZ, PT ;  /* 0x000000ff0a00720c */ /* 0x000fe20003f45270 */
[----:B------:R-:W0:Y:S01]  /*0320*/  S2R R6, SR_CTAID.X ;  /* 0x0000000000067919 */ /* 0x000e220000002500 */
[----:B------:R-:W-:Y:S01]  /*0330*/  NOP ;  /* 0x0000000000007918 */ /* 0x000fe20000000000 */
[----:B-----5:R-:W-:-:S02]  /*0340*/  ISETP.NE.OR P0, PT, R0, RZ, !P0 ;  /* 0x000000ff0000720c */ /* 0x020fc40004705670 */
[----:B-1----:R-:W-:-:S11]  /*0350*/  ISETP.NE.AND P3, PT, R2, 0x1, PT ;  /* 0x000000010200780c */ /* 0x002fd60003f65270 */
[----:B------:R-:W-:Y:S01]  /*0360*/  VOTEU.ALL UP0, P0 ;  /* 0x00000000003f7886 */ /* 0x000fe20000000000 */
[----:B------:R-:W-:Y:S01]  /*0370*/  VOTEU.ALL UP1, P0 ;  /* 0x00000000003f7886 */ /* 0x000fe20000020000 */
[----:B------:R-:W-:Y:S01]  /*0380*/  @P3 LOP3.LUT R7, R7, 0x800, RZ, 0xfc, !PT ;  /* 0x0000080007073812 */ /* 0x000fe200078efcff */
[----:B------:R-:W0:Y:S01]  /*0390*/  @P3 LDC R17, c[0x0][0x10] ;  /* 0x00000400ff113b82 */ /* 0x000e220000000800 */
[----:B------:R-:W-:Y:S01]  /*03a0*/  SHF.R.S32.HI R7, RZ, 0x1f, R4 ;  /* 0x0000001fff077819 */ /* 0x000fe20000011404 */
[----:B------:R-:W-:Y:S01]  /*03b0*/  @!UP0 UMOV UR6, 0x400 ;  /* 0x0000040000068882 */ /* 0x000fe20000000000 */
[----:B------:R-:W-:-:S04]  /*03c0*/  @!UP0 UIADD3 UR4, -UR4, 0x100000, URZ ;  /* 0x0010000004048890 */ /* 0x000fc8000fffe13f */
[----:B------:R-:W-:Y:S02]  /*03d0*/  @!UP0 USHF.L.U32 UR5, UR4, 0xb, URZ ;  /* 0x0000000b04058899 */ /* 0x000fe4000800063f */
[----:B------:R-:W-:Y:S01]  /*03e0*/  @!UP0 USHF.L.U32 UR4, UR4, 0x1, URZ ;  /* 0x0000000104048899 */ /* 0x000fe2000800063f */
[----:B--2---:R-:W-:Y:S01]  /*03f0*/  @P3 IMAD.MOV.U32 R8, RZ, RZ, R5 ;  /* 0x000000ffff083224 */ /* 0x004fe200078e0005 */
[----:B------:R-:W-:Y:S01]  /*0400*/  LEA.HI R7, R7, R4, RZ, 0x2 ;  /* 0x0000000407077211 */ /* 0x000fe200078f10ff */
[----:B------:R-:W-:Y:S01]  /*0410*/  @P3 IMAD.MOV.U32 R9, RZ, RZ, RZ ;  /* 0x000000ffff093224 */ /* 0x000fe200078e00ff */
[----:B------:R-:W1:Y:S02]  /*0420*/  @!UP0 S2UR UR7, SR_CgaCtaId ;  /* 0x00000000000789c3 */ /* 0x000e640000008800 */
[----:B------:R-:W-:-:S05]  /*0430*/  LOP3.LUT R7, R7, 0xfffffffc, RZ, 0xc0, !PT ;  /* 0xfffffffc07077812 */ /* 0x000fca00078ec0ff */
[----:B------:R-:W-:Y:S01]  /*0440*/  IMAD.IADD R0, R4, 0x1, -R7 ;  /* 0x0000000104007824 */ /* 0x000fe200078e0a07 */
[----:B------:R-:W-:Y:S01]  /*0450*/  LOP3.LUT R4, R3, 0x7f, RZ, 0xc0, !PT ;  /* 0x0000007f03047812 */ /* 0x000fe200078ec0ff */
[----:B------:R-:W2:Y:S01]  /*0460*/  @!P3 LDC R11, c[0x0][0xc] ;  /* 0x00000300ff0bbb82 */ /* 0x000ea20000000800 */
[----:B------:R-:W-:Y:S02]  /*0470*/  IMAD.MOV.U32 R7, RZ, RZ, RZ ;  /* 0x000000ffff077224 */ /* 0x000fe400078e00ff */
[----:B------:R-:W-:Y:S01]  /*0480*/  ISETP.NE.AND P1, PT, R0, 0x3, PT ;  /* 0x000000030000780c */ /* 0x000fe20003f25270 */
[----:B0-----:R-:W-:Y:S01]  /*0490*/  @P3 IMAD.WIDE.U32 R16, R6, R17, R8 ;  /* 0x0000001106103225 */ /* 0x001fe200078e0008 */
[----:B-1----:R-:W-:Y:S01]  /*04a0*/  @!UP0 ULEA UR8, UR7, UR6, 0x18 ;  /* 0x0000000607088291 */ /* 0x002fe2000f8ec03f */
[----:B------:R-:W-:Y:S02]  /*04b0*/  VOTEU.ALL UP0, P0 ;  /* 0x00000000003f7886 */ /* 0x000fe40000000000 */
[----:B------:R-:W-:Y:S01]  /*04c0*/  ULDC UR6, c[0x0][0xc] ;  /* 0x0000030000067ab9 */ /* 0x000fe20000000800 */
[----:B------:R-:W-:Y:S01]  /*04d0*/  ISETP.EQ.OR P0, PT, R0, RZ, !P1 ;  /* 0x000000ff0000720c */ /* 0x000fe20004f02670 */
[----:B------:R-:W-:-:S03]  /*04e0*/  ULDC UR7, c[0x0][0x10] ;  /* 0x0000040000077ab9 */ /* 0x000fc60000000800 */
[C---:B------:R-:W-:Y:S01]  /*04f0*/  ISETP.EQ.AND P0, PT, R10.reuse, RZ, P0 ;  /* 0x000000ff0a00720c */ /* 0x040fe20000702270 */
[----:B------:R-:W-:Y:S02]  /*0500*/  VIADD R10, R10, 0xffffffff ;  /* 0xffffffff0a0a7836 */ /* 0x000fe40000000000 */
[----:B--2---:R-:W-:Y:S01]  /*0510*/  @!P3 IMAD.WIDE.U32 R8, R11, R5, R6 ;  /* 0x000000050b08b225 */ /* 0x004fe200078e0006 */
[----:B------:R-:W0:Y:S02]  /*0520*/  FENCE.VIEW.ASYNC.S ;  /* 0x00000000000073c6 */ /* 0x000e240000000000 */
[----:B0-----:R-:W3:Y:S01]  /*0530*/  @!UP0 SYNCS.EXCH.64 URZ, [UR8+0x40], UR4 ;  /* 0x00004004083f85b2 */ /* 0x001ee20008000100 */
[----:B------:R-:W-:Y:S01]  /*0540*/  SEL R18, RZ, 0x1, !P0 ;  /* 0x00000001ff127807 */ /* 0x000fe20004000000 */
[----:B------:R-:W-:Y:S01]  /*0550*/  @P3 IMAD.MOV.U32 R11, RZ, RZ, RZ ;  /* 0x000000ffff0b3224 */ /* 0x000fe200078e00ff */
[----:B------:R-:W-:Y:S01]  /*0560*/  ISETP.GE.U32.AND P1, PT, R10, 0x2, PT ;  /* 0x000000020a00780c */ /* 0x000fe20003f26070 */
[----:B------:R-:W-:-:S02]  /*0570*/  @!P3 IMAD.MOV.U32 R16, RZ, RZ, R8 ;  /* 0x000000ffff10b224 */ /* 0x000fc400078e0008 */
[----:B------:R-:W-:Y:S01]  /*0580*/  @P3 IMAD.IADD R17, R17, 0x1, R11 ;  /* 0x0000000111113824 */ /* 0x000fe200078e020b */
[----:B------:R-:W-:Y:S01]  /*0590*/  SEL R18, R18, 0x2, P1 ;  /* 0x0000000212127807 */ /* 0x000fe20000800000 */
[----:B------:R-:W-:Y:S01]  /*05a0*/  @!P3 IMAD.MOV.U32 R17, RZ, RZ, R9 ;  /* 0x000000ffff11b224 */ /* 0x000fe200078e0009 */
[----:B------:R0:W3:Y:S01]  /*05b0*/  @!UP1 SYNCS.EXCH.64 URZ, [UR8+0x48], UR4 ;  /* 0x00004804083f95b2 */ /* 0x0000e20008000100 */
[----:B------:R-:W-:Y:S01]  /*05c0*/  NOP ;  /* 0x0000000000007918 */ /* 0x000fe20000000000 */
[----:B0-----:R-:W-:-:S03]  /*05d0*/  UIMAD.WIDE.U32 UR4, UR6, UR7, URZ ;  /* 0x00000007060472a5 */ /* 0x001fc6000f8e003f */
[----:B------:R-:W-:Y:S02]  /*05e0*/  ULDC UR6, c[0x0][0x14] ;  /* 0x0000050000067ab9 */ /* 0x000fe40000000800 */
[----:B------:R-:W-:Y:S02]  /*05f0*/  UIMAD.WIDE.U32 UR36, UR4, UR6, URZ ;  /* 0x00000006042472a5 */ /* 0x000fe4000f8e003f */
[----:B------:R-:W-:-:S04]  /*0600*/  UIMAD UR42, UR5, UR6, URZ ;  /* 0x00000006052a72a4 */ /* 0x000fc8000f8e023f */
[----:B------:R-:W-:Y:S01]  /*0610*/  UIADD3 UR42, UR37, UR42, URZ ;  /* 0x0000002a252a7290 */ /* 0x000fe2000fffe03f */
[----:B---34-:R-:W-:Y:S06]  /*0620*/  BAR.SYNC.DEFER_BLOCKING 0x0 ;  /* 0x0000000000007b1d */ /* 0x018fec0000010000 */
[----:B------:R-:W-:Y:S05]  /*0630*/  @!P2 BRA `(.L_x_3) ;  /* 0x000000680084a947 */ /* 0x000fea0003800000 */
[----:B------:R-:W-:-:S13]  /*0640*/  ISETP.GT.U32.AND P0, PT, R10, 0x1, PT ;  /* 0x000000010a00780c */ /* 0x000fda0003f04070 */
[----:B------:R-:W-:Y:S05]  /*0650*/  @P0 EXIT ;  /* 0x000000000000094d */ /* 0x000fea0003800000 */
[----:B------:R-:W-:Y:S01]  /*0660*/  ULDC.64 UR4, c[0x0][0x650] ;  /* 0x0001940000047ab9 */ /* 0x000fe20000000a00 */
[----:B------:R-:W-:Y:S01]  /*0670*/  PRMT R0, RZ, 0x7610, R0 ;  /* 0x00007610ff007816 */ /* 0x000fe20000000000 */
[----:B------:R-:W-:Y:S01]  /*0680*/  IMAD.MOV.U32 R107, RZ, RZ, -0x1 ;  /* 0xffffffffff6b7424 */ /* 0x000fe200078e00ff */
[----:B------:R-:W-:Y:S01]  /*0690*/  ISETP.GE.U32.AND P0, PT, R16, UR4, PT ;  /* 0x0000000410007c0c */ /* 0x000fe2000bf06070 */
[----:B------:R-:W-:Y:S02]  /*06a0*/  IMAD.MOV.U32 R100, RZ, RZ, -0x1 ;  /* 0xffffffffff647424 */ /* 0x000fe400078e00ff */
[----:B------:R-:W-:Y:S01]  /*06b0*/  IMAD.MOV.U32 R19, RZ, RZ, -0x1 ;  /* 0xffffffffff137424 */ /* 0x000fe200078e00ff */
[----:B------:R-:W-:-:S13]  /*06c0*/  ISETP.GE.U32.AND.EX P0, PT, R17, UR5, PT, P0 ;  /* 0x0000000511007c0c */ /* 0x000fda000bf06100 */
[----:B------:R-:W-:Y:S05]  /*06d0*/  @P0 BRA `(.L_x_4) ;  /* 0x0000000400580947 */ /* 0x000fea0003800000 */
[----:B------:R-:W0:Y:S01]  /*06e0*/  LDC.64 R20, c[0x0][0x628] ;  /* 0x00018a00ff147b82 */ /* 0x000e220000000a00 */
[----:B------:R-:W-:Y:S02]  /*06f0*/  IMAD.MOV.U32 R8, RZ, RZ, R16 ;  /* 0x000000ffff087224 */ /* 0x000fe400078e0010 */
[----:B------:R-:W-:-:S05]  /*0700*/  IMAD.MOV.U32 R9, RZ, RZ, R17 ;  /* 0x000000ffff097224 */ /* 0x000fca00078e0011 */
[----:B------:R-:W1:Y:S08]  /*0710*/  LDC R0, c[0x0][0x630] ;  /* 0x00018c00ff007b82 */ /* 0x000e700000000800 */
[----:B------:R-:W2:Y:S01]  /*0720*/  LDC.64 R22, c[0x0][0x620] ;  /* 0x00018800ff167b82 */ /* 0x000ea20000000a00 */
[----:B0-----:R-:W-:-:S04]  /*0730*/  ISETP.NE.U32.AND P0, PT, R20, RZ, PT ;  /* 0x000000ff1400720c */ /* 0x001fc80003f05070 */
[----:B------:R-:W-:-:S13]  /*0740*/  ISETP.NE.AND.EX P0, PT, R21, RZ, PT, P0 ;  /* 0x000000ff1500720c */ /* 0x000fda0003f05300 */
[----:B-12---:R-:W-:Y:S05]  /*0750*/  @!P0 BRA `(.L_x_5) ;  /* 0x0000000000288947 */ /* 0x006fea0003800000 */
[----:B------:R-:W0:Y:S02]  /*0760*/  LDC R13, c[0x0][0x634] ;  /* 0x00018d00ff0d7b82 */ /* 0x000e240000000800 */
[----:B0-----:R-:W-:-:S05]  /*0770*/  IADD3 R13, P0, R16, R13, RZ ;  /* 0x0000000d100d7210 */ /* 0x001fca0007f1e0ff */
[----:B------:R-:W-:-:S04]  /*0780*/  IMAD.X R15, RZ, RZ, R17, P0 ;  /* 0x000000ffff0f7224 */ /* 0x000fc800000e0611 */
[----:B------:R-:W-:-:S04]  /*0790*/  IMAD.WIDE.U32 R8, R15, R20, RZ ;  /* 0x000000140f087225 */ /* 0x000fc800078e00ff */
[----:B------:R-:W-:-:S04]  /*07a0*/  IMAD.WIDE.U32 R10, P0, R13, R21, R8 ;  /* 0x000000150d0a7225 */ /* 0x000fc80007800008 */
[----:B------:R-:W-:-:S04]  /*07b0*/  IMAD.WIDE.U32 R8, R13, R20, RZ ;  /* 0x000000140d087225 */ /* 0x000fc800078e00ff */
[----:B------:R-:W-:Y:S01]  /*07c0*/  IMAD.X R13, RZ, RZ, RZ, P0 ;  /* 0x000000ffff0d7224 */ /* 0x000fe200000e06ff */
[----:B------:R-:W-:Y:S01]  /*07d0*/  IADD3 RZ, P0, R9, R10, RZ ;  /* 0x0000000a09ff7210 */ /* 0x000fe20007f1e0ff */
[----:B------:R-:W-:-:S04]  /*07e0*/  IMAD.MOV.U32 R12, RZ, RZ, R11 ;  /* 0x000000ffff0c7224 */ /* 0x000fc800078e000b */
[----:B------:R-:W-:-:S08]  /*07f0*/  IMAD.WIDE.U32.X R8, R15, R21, R12, P0 ;  /* 0x000000150f087225 */ /* 0x000fd000000e040c */
.L_x_5:
[-CC-:B------:R-:W-:Y:S01]  /*0800*/  SHF.R.U64 R25, R8, R0.reuse, R9.reuse ;  /* 0x0000000008197219 */ /* 0x180fe20000001209 */
[----:B------:R-:W0:Y:S01]  /*0810*/  LDC R12, c[0x0][0x618] ;  /* 0x00018600ff0c7b82 */ /* 0x000e220000000800 */
[----:B------:R-:W-:Y:S01]  /*0820*/  SHF.R.U32.HI R7, RZ, R0, R9 ;  /* 0x00000000ff077219 */ /* 0x000fe20000011609 */
[----:B------:R-:W-:Y:S01]  /*0830*/  ULDC UR4, c[0x0][0x150] ;  /* 0x0000540000047ab9 */ /* 0x000fe20000000800 */
[----:B------:R-:W-:Y:S02]  /*0840*/  IADD3 R11, P0, RZ, -R25, RZ ;  /* 0x80000019ff0b7210 */ /* 0x000fe40007f1e0ff */
[----:B------:R-:W-:-:S03]  /*0850*/  I2FP.F32.U32 R0, R6 ;  /* 0x0000000600007245 */ /* 0x000fc60000201000 */
[----:B------:R-:W1:Y:S01]  /*0860*/  LDC.64 R30, c[0x0][0x640] ;  /* 0x00019000ff1e7b82 */ /* 0x000e620000000a00 */
[----:B------:R-:W-:Y:S02]  /*0870*/  IMAD.X R13, RZ, RZ, ~R7, P0 ;  /* 0x000000ffff0d7224 */ /* 0x000fe400000e0e07 */
[----:B------:R-:W-:Y:S01]  /*0880*/  FMUL R0, R0, UR4 ;  /* 0x0000000400007c20 */ /* 0x000fe20008400000 */
[----:B------:R-:W-:Y:S01]  /*0890*/  IMAD.WIDE.U32 R8, R11, R22, R16 ;  /* 0x000000160b087225 */ /* 0x000fe200078e0010 */
[----:B------:R-:W-:-:S03]  /*08a0*/  ULDC UR4, c[0x0][0x154] ;  /* 0x0000550000047ab9 */ /* 0x000fc60000000800 */
[----:B------:R-:W-:Y:S01]  /*08b0*/  IMAD R10, R13, R22, RZ ;  /* 0x000000160d0a7224 */ /* 0x000fe200078e02ff */
[----:B------:R-:W2:Y:S01]  /*08c0*/  LDC R7, c[0x0][0x144] ;  /* 0x00005100ff077b82 */ /* 0x000ea20000000800 */
[----:B------:R-:W3:Y:S02]  /*08d0*/  F2I.U32.TRUNC.NTZ R0, R0 ;  /* 0x0000000000007305 */ /* 0x000ee4000020f000 */
[----:B------:R-:W-:-:S04]  /*08e0*/  IMAD R11, R11, R23, R10 ;  /* 0x000000170b0b7224 */ /* 0x000fc800078e020a */
[----:B------:R-:W-:Y:S01]  /*08f0*/  IMAD.IADD R9, R9, 0x1, R11 ;  /* 0x0000000109097824 */ /* 0x000fe200078e020b */
[----:B------:R-:W4:Y:S01]  /*0900*/  LDC R24, c[0x0][0x608] ;  /* 0x00018200ff187b82 */ /* 0x000f220000000800 */
[----:B------:R-:W-:-:S03]  /*0910*/  IMAD.MOV.U32 R11, RZ, RZ, -0x1 ;  /* 0xffffffffff0b7424 */ /* 0x000fc600078e00ff */
[-CC-:B0-----:R-:W-:Y:S02]  /*0920*/  SHF.R.U64 R22, R8, R12.reuse, R9.reuse ;  /* 0x0000000c08167219 */ /* 0x181fe40000001209 */
[----:B------:R-:W-:Y:S02]  /*0930*/  I2FP.F32.U32 R8, R5 ;  /* 0x0000000500087245 */ /* 0x000fe40000201000 */
[----:B------:R-:W0:Y:S01]  /*0940*/  LDC R28, c[0x0][0x658] ;  /* 0x00019600ff1c7b82 */ /* 0x000e220000000800 */
[----:B-1----:R-:W-:Y:S01]  /*0950*/  ISETP.NE.U32.AND P0, PT, R30, RZ, PT ;  /* 0x000000ff1e00720c */ /* 0x002fe20003f05070 */
[----:B---3--:R-:W-:Y:S02]  /*0960*/  IMAD.MOV R10, RZ, RZ, -R0 ;  /* 0x000000ffff0a7224 */ /* 0x008fe400078e0a00 */
[----:B------:R-:W-:Y:S01]  /*0970*/  FMUL R8, R8, UR4 ;  /* 0x0000000408087c20 */ /* 0x000fe20008400000 */
[----:B------:R-:W-:Y:S02]  /*0980*/  SHF.R.U32.HI R9, RZ, R12, R9 ;  /* 0x0000000cff097219 */ /* 0x000fe40000011609 */
[----:B------:R-:W-:Y:S01]  /*0990*/  ISETP.NE.AND.EX P0, PT, R31, RZ, PT, P0 ;  /* 0x000000ff1f00720c */ /* 0x000fe20003f05300 */
[----:B------:R1:W3:Y:S01]  /*09a0*/  F2I.U32.TRUNC.NTZ R15, R8 ;  /* 0x00000008000f7305 */ /* 0x0002e2000020f000 */
[----:B------:R-:W1:Y:S01]  /*09b0*/  LDC R20, c[0x0][0x148] ;  /* 0x00005200ff147b82 */ /* 0x000e620000000800 */
[----:B--2---:R-:W-:-:S07]  /*09c0*/  IMAD R0, R7, R10, R6 ;  /* 0x0000000a07007224 */ /* 0x004fce00078e0206 */
[----:B------:R-:W2:Y:S01]  /*09d0*/  LDC R26, c[0x0][0x600] ;  /* 0x00018000ff1a7b82 */ /* 0x000ea20000000800 */
[-CC-:B----4-:R-:W-:Y:S02]  /*09e0*/  SHF.R.U64 R32, R22, R24.reuse, R9.reuse ;  /* 0x0000001816207219 */ /* 0x190fe40000001209 */
[----:B------:R-:W-:Y:S01]  /*09f0*/  SHF.R.U32.HI R7, RZ, R24, R9 ;  /* 0x00000018ff077219 */ /* 0x000fe20000011609 */
[----:B------:R-:W-:-:S04]  /*0a00*/  IMAD.MOV.U32 R9, RZ, RZ, 0x1 ;  /* 0x00000001ff097424 */ /* 0x000fc800078e00ff */
[----:B------:R-:W4:Y:S01]  /*0a10*/  LDC R21, c[0x0][0x648] ;  /* 0x00019200ff157b82 */ /* 0x000f220000000800 */
[-C--:B0-----:R-:W-:Y:S02]  /*0a20*/  SHF.L.U32 R6, R11, R28.reuse, RZ ;  /* 0x0000001c0b067219 */ /* 0x081fe400000006ff */
[--C-:B------:R-:W-:Y:S02]  /*0a30*/  SHF.R.U64 R24, R32, R28, R7.reuse ;  /* 0x0000001c20187219 */ /* 0x100fe40000001207 */
[----:B------:R-:W-:Y:S02]  /*0a40*/  LOP3.LUT R13, RZ, R6, RZ, 0x33, !PT ;  /* 0x00000006ff0d7212 */ /* 0x000fe400078e33ff */
[-C--:B------:R-:W-:Y:S01]  /*0a50*/  SHF.R.U32.HI R7, RZ, R28.reuse, R7 ;  /* 0x0000001cff077219 */ /* 0x080fe20000011607 */
[----:B------:R-:W0:Y:S01]  /*0a60*/  LDC R23, c[0x0][0x638] ;  /* 0x00018e00ff177b82 */ /* 0x000e220000000800 */
[----:B------:R-:W-:Y:S01]  /*0a70*/  SHF.L.U32 R12, R9, R28, RZ ;  /* 0x0000001c090c7219 */ /* 0x000fe200000006ff */
[----:B------:R-:W-:-:S06]  /*0a80*/  IMAD.MOV.U32 R6, RZ, RZ, R24 ;  /* 0x000000ffff067224 */ /* 0x000fcc00078e0018 */
[----:B------:R-:W0:Y:S01]  /*0a90*/  LDC R107, c[0x0][0x610] ;  /* 0x00018400ff6b7b82 */ /* 0x000e220000000800 */
[----:B-1-3--:R-:W-:Y:S05]  /*0aa0*/  @!P0 BRA `(.L_x_6) ;  /* 0x0000000000288947 */ /* 0x00afea0003800000 */
[----:B------:R-:W1:Y:S02]  /*0ab0*/  LDC R11, c[0x0][0x64c] ;  /* 0x00019300ff0b7b82 */ /* 0x000e640000000800 */
[----:B-1----:R-:W-:-:S05]  /*0ac0*/  IADD3 R11, P0, R24, R11, RZ ;  /* 0x0000000b180b7210 */ /* 0x002fca0007f1e0ff */
        /* <DEDUP_REMOVED lines=8> */
.L_x_6:
[----:B----4-:R-:W-:Y:S01]  /*0b50*/  SHF.R.U64 R6, R6, R21, R7 ;  /* 0x0000001506067219 */ /* 0x010fe20000001207 */
[----:B--2---:R-:W-:Y:S01]  /*0b60*/  VIADD R7, R26, 0xffffffff ;  /* 0xffffffff1a077836 */ /* 0x004fe20000000000 */
[----:B------:R-:W-:Y:S01]  /*0b70*/  LOP3.LUT R13, R32, R13, RZ, 0xc0, !PT ;  /* 0x0000000d200d7212 */ /* 0x000fe200078ec0ff */
[----:B------:R-:W-:Y:S02]  /*0b80*/  IMAD.MOV R15, RZ, RZ, -R15 ;  /* 0x000000ffff0f7224 */ /* 0x000fe400078e0a0f */
[----:B------:R-:W-:Y:S02]  /*0b90*/  IMAD.MOV R8, RZ, RZ, -R6 ;  /* 0x000000ffff087224 */ /* 0x000fe400078e0a06 */
[----:B------:R-:W-:Y:S01]  /*0ba0*/  IMAD R13, R12, R6, R13 ;  /* 0x000000060c0d7224 */ /* 0x000fe200078e020d */
[----:B------:R-:W-:Y:S01]  /*0bb0*/  LOP3.LUT R6, R22, R7, RZ, 0xc0, !PT ;  /* 0x0000000716067212 */ /* 0x000fe200078ec0ff */
[----:B------:R-:W-:Y:S02]  /*0bc0*/  @P3 IMAD R0, R20, R15, R5 ;  /* 0x0000000f14003224 */ /* 0x000fe400078e0205 */
[----:B0-----:R-:W-:-:S02]  /*0bd0*/  IMAD R5, R8, R23, R24 ;  /* 0x0000001708057224 */ /* 0x001fc400078e0218 */
[----:B------:R-:W-:Y:S02]  /*0be0*/  IMAD R107, R13, R107, R0 ;  /* 0x0000006b0d6b7224 */ /* 0x000fe400078e0200 */
[----:B------:R-:W-:Y:S02]  /*0bf0*/  IMAD R6, R5, R26, R6 ;  /* 0x0000001a05067224 */ /* 0x000fe400078e0206 */
[----:B------:R-:W-:Y:S02]  /*0c00*/  IMAD.MOV.U32 R0, RZ, RZ, 0x1 ;  /* 0x00000001ff007424 */ /* 0x000fe400078e00ff */
[----:B------:R-:W-:Y:S01]  /*0c10*/  IMAD.MOV.U32 R19, RZ, RZ, R25 ;  /* 0x000000ffff137224 */ /* 0x000fe200078e0019 */
[----:B------:R-:W-:Y:S02]  /*0c20*/  SEL R100, R6, R107, !P3 ;  /* 0x0000006b06647207 */ /* 0x000fe40005800000 */
[----:B------:R-:W-:-:S07]  /*0c30*/  SEL R107, R107, R6, !P3 ;  /* 0x000000066b6b7207 */ /* 0x000fce0005800000 */
.L_x_4:
[----:B------:R-:W-:-:S08]  /*0c40*/  NOP ;  /* 0x0000000000007918 */ /* 0x000fd00000000000 */
[----:B------:R-:W0:Y:S02]  /*0c50*/  USETMAXREG.TRY_ALLOC.CTAPOOL UP0, 0xe8 ;  /* 0x000000e8000079c8 */ /* 0x000e240008000600 */
[----:B0-----:R-:W-:-:S13]  /*0c60*/  PLOP3.LUT P0, PT, PT, PT, UP0, 0x80, 0x0 ;  /* 0x000000000000781c */ /* 0x001fda0003f0f008 */
[----:B------:R-:W-:Y:S05]  /*0c70*/  @!P0 BRA `(.L_x_4) ;  /* 0xfffffffc00f08947 */ /* 0x000fea000383ffff */
[----:B------:R-:W-:Y:S01]  /*0c80*/  ULDC.64 UR4, c[0x0][0x598] ;  /* 0x0001660000047ab9 */ /* 0x000fe20000000a00 */
[----:B------:R-:W-:Y:S01]  /*0c90*/  ULDC.64 UR38, c[0x0][0x208] ;  /* 0x0000820000267ab9 */ /* 0x000fe20000000a00 */
[----:B------:R-:W-:-:S04]  /*0ca0*/  ISETP.NE.U32.AND P0, PT, RZ, UR4, PT ;  /* 0x00000004ff007c0c */ /* 0x000fc8000bf05070 */
[----:B------:R-:W-:-:S13]  /*0cb0*/  ISETP.NE.AND.EX P0, PT, RZ, UR5, PT, P0 ;  /* 0x00000005ff007c0c */ /* 0x000fda000bf05300 */
[----:B------:R-:W-:Y:S05]  /*0cc0*/  @!P0 BRA `(.L_x_7) ;  /* 0x00000000001c8947 */ /* 0x000fea0003800000 */
[----:B------:R-:W0:Y:S02]  /*0cd0*/  LDC.64 R6, c[0x0][0x598] ;  /* 0x00016600ff067b82 */ /* 0x000e240000000a00 */
[----:B0-----:R-:W2:Y:S02]  /*0ce0*/  LDG.E.64 R6, desc[UR38][R6.64] ;  /* 0x0000002606067981 */ /* 0x001ea4000c1e1b00 */
[----:B--2---:R-:W-:-:S04]  /*0cf0*/  ISETP.NE.U32.AND P0, PT, R6, RZ, PT ;  /* 0x000000ff0600720c */ /* 0x004fc80003f05070 */
[----:B------:R-:W-:-:S13]  /*0d00*/  ISETP.NE.AND.EX P0, PT, R7, RZ, PT, P0 ;  /* 0x000000ff0700720c */ /* 0x000fda0003f05300 */
[----:B------:R-:W-:Y:S05]  /*0d10*/  @!P0 BRA `(.L_x_7) ;  /* 0x0000000000088947 */ /* 0x000fea0003800000 */
[----:B------:R0:W5:Y:S01]  /*0d20*/  LD.E R88, desc[UR38][R6.64] ;  /* 0x0000002606587980 */ /* 0x000162000c101900 */
[----:B------:R-:W-:Y:S05]  /*0d30*/  BRA `(.L_x_8) ;  /* 0x0000000000247947 */ /* 0x000fea0003800000 */
.L_x_7:
[----:B------:R-:W-:Y:S02]  /*0d40*/  ULDC.64 UR4, c[0x0][0x588] ;  /* 0x0001620000047ab9 */ /* 0x000fe40000000a00 */
[----:B------:R-:W-:-:S04]  /*0d50*/  ISETP.NE.U32.AND P0, PT, RZ, UR4, PT ;  /* 0x00000004ff007c0c */ /* 0x000fc8000bf05070 */
[----:B------:R-:W-:-:S13]  /*0d60*/  ISETP.NE.AND.EX P0, PT, RZ, UR5, PT, P0 ;  /* 0x00000005ff007c0c */ /* 0x000fda000bf05300 */
[----:B------:R-:W-:Y:S05]  /*0d70*/  @!P0 BRA `(.L_x_9) ;  /* 0x00000000000c8947 */ /* 0x000fea0003800000 */
[----:B------:R-:W0:Y:S02]  /*0d80*/  LDC.64 R88, c[0x0][0x588] ;  /* 0x00016200ff587b82 */ /* 0x000e240000000a00 */
[----:B0-----:R1:W5:Y:S01]  /*0d90*/  LDG.E R88, desc[UR38][R88.64] ;  /* 0x0000002658587981 */ /* 0x001362000c1e1900 */
[----:B------:R-:W-:Y:S05]  /*0da0*/  BRA `(.L_x_8) ;  /* 0x0000000000087947 */ /* 0x000fea0003800000 */
.L_x_9:
[----:B------:R-:W-:Y:S02]  /*0db0*/  ULDC UR4, c[0x0][0x580] ;  /* 0x0001600000047ab9 */ /* 0x000fe40000000800 */
[----:B------:R-:W-:-:S07]  /*0dc0*/  IMAD.U32 R88, RZ, RZ, UR4 ;  /* 0x00000004ff587e24 */ /* 0x000fce000f8e00ff */
.L_x_8:
[----:B------:R-:W-:Y:S02]  /*0dd0*/  ULDC.64 UR4, c[0x0][0x5a0] ;  /* 0x0001680000047ab9 */ /* 0x000fe40000000a00 */
[----:B------:R-:W-:-:S04]  /*0de0*/  ISETP.NE.U32.AND P0, PT, RZ, UR4, PT ;  /* 0x00000004ff007c0c */ /* 0x000fc8000bf05070 */
[----:B------:R-:W-:-:S13]  /*0df0*/  ISETP.NE.AND.EX P0, PT, RZ, UR5, PT, P0 ;  /* 0x00000005ff007c0c */ /* 0x000fda000bf05300 */
[----:B------:R-:W-:Y:S05]  /*0e00*/  @!P0 BRA `(.L_x_10) ;  /* 0x00000000001c8947 */ /* 0x000fea0003800000 */
[----:B0-----:R-:W0:Y:S02]  /*0e10*/  LDC.64 R6, c[0x0][0x5a0] ;  /* 0x00016800ff067b82 */ /* 0x001e240000000a00 */
[----:B0-----:R-:W2:Y:S02]  /*0e20*/  LDG.E.64 R6, desc[UR38][R6.64] ;  /* 0x0000002606067981 */ /* 0x001ea4000c1e1b00 */
[----:B--2---:R-:W-:-:S04]  /*0e30*/  ISETP.NE.U32.AND P0, PT, R6, RZ, PT ;  /* 0x000000ff0600720c */ /* 0x004fc80003f05070 */
[----:B------:R-:W-:-:S13]  /*0e40*/  ISETP.NE.AND.EX P0, PT, R7, RZ, PT, P0 ;  /* 0x000000ff0700720c */ /* 0x000fda0003f05300 */
[----:B------:R-:W-:Y:S05]  /*0e50*/  @!P0 BRA `(.L_x_10) ;  /* 0x0000000000088947 */ /* 0x000fea0003800000 */
[----:B-1----:R0:W5:Y:S01]  /*0e60*/  LD.E R89, desc[UR38][R6.64] ;  /* 0x0000002606597980 */ /* 0x002162000c101900 */
[----:B------:R-:W-:Y:S05]  /*0e70*/  BRA `(.L_x_11) ;  /* 0x0000000000247947 */ /* 0x000fea0003800000 */
.L_x_10:
[----:B------:R-:W-:Y:S02]  /*0e80*/  ULDC.64 UR4, c[0x0][0x590] ;  /* 0x0001640000047ab9 */ /* 0x000fe40000000a00 */
[----:B------:R-:W-:-:S04]  /*0e90*/  ISETP.NE.U32.AND P0, PT, RZ, UR4, PT ;  /* 0x00000004ff007c0c */ /* 0x000fc8000bf05070 */
[----:B------:R-:W-:-:S13]  /*0ea0*/  ISETP.NE.AND.EX P0, PT, RZ, UR5, PT, P0 ;  /* 0x00000005ff007c0c */ /* 0x000fda000bf05300 */
[----:B------:R-:W-:Y:S05]  /*0eb0*/  @!P0 BRA `(.L_x_12) ;  /* 0x00000000000c8947 */ /* 0x000fea0003800000 */
[----:B0-----:R-:W1:Y:S02]  /*0ec0*/  LDC.64 R6, c[0x0][0x590] ;  /* 0x00016400ff067b82 */ /* 0x001e640000000a00 */
[----:B-1----:R1:W5:Y:S01]  /*0ed0*/  LDG.E R89, desc[UR38][R6.64] ;  /* 0x0000002606597981 */ /* 0x002362000c1e1900 */
[----:B------:R-:W-:Y:S05]  /*0ee0*/  BRA `(.L_x_11) ;  /* 0x0000000000087947 */ /* 0x000fea0003800000 */
.L_x_12:
[----:B------:R-:W-:Y:S02]  /*0ef0*/  ULDC UR4, c[0x0][0x584] ;  /* 0x0001610000047ab9 */ /* 0x000fe40000000800 */
[----:B-1----:R-:W-:-:S07]  /*0f00*/  IMAD.U32 R89, RZ, RZ, UR4 ;  /* 0x00000004ff597e24 */ /* 0x002fce000f8e00ff */
.L_x_11:
[----:B------:R-:W-:-:S13]  /*0f10*/  LOP3.LUT P0, RZ, R0, 0xff, RZ, 0xc0, !PT ;  /* 0x000000ff00ff7812 */ /* 0x000fda000780c0ff */
[----:B------:R-:W-:Y:S05]  /*0f20*/  @!P0 EXIT ;  /* 0x000000000000894d */ /* 0x000fea0003800000 */
[----:B------:R-:W2:Y:S01]  /*0f30*/  LDC R91, c[0x0][0x658] ;  /* 0x00019600ff5b7b82 */ /* 0x000ea20000000800 */
[----:B------:R-:W-:Y:S01]  /*0f40*/  ULDC.64 UR6, c[0x0][0x288] ;  /* 0x0000a20000067ab9 */ /* 0x000fe20000000a00 */
[----:B------:R-:W-:Y:S01]  /*0f50*/  LOP3.LUT R14, R14, 0x1, RZ, 0xc0, !PT ;  /* 0x000000010e0e7812 */ /* 0x000fe200078ec0ff */
[----:B------:R-:W-:Y:S01]  /*0f60*/  UIADD3 UR4, UR7, 0x1f, URZ ;  /* 0x0000001f07047890 */ /* 0x000fe2000fffe03f */
[----:B------:R-:W-:Y:S01]  /*0f70*/  SHF.R.U32.HI R0, RZ, 0x2, R3 ;  /* 0x00000002ff007819 */ /* 0x000fe20000011603 */
[----:B------:R-:W-:Y:S01]  /*0f80*/  IMAD.U32 R5, RZ, RZ, UR6 ;  /* 0x00000006ff057e24 */ /* 0x000fe2000f8e00ff */
[----:B------:R-:W-:Y:S01]  /*0f90*/  SHF.R.U32.HI R4, RZ, 0x1, R4 ;  /* 0x00000001ff047819 */ /* 0x000fe20000011604 */
[----:B------:R-:W-:Y:S01]  /*0fa0*/  USHF.R.S32.HI UR5, URZ, 0x1f, UR4 ;  /* 0x0000001f3f057899 */ /* 0x000fe20008011404 */
[----:B------:R-:W3:Y:S01]  /*0fb0*/  LDC.64 R94, c[0x0][0x5c8] ;  /* 0x00017200ff5e7b82 */ /* 0x000ee20000000a00 */
[----:B------:R-:W-:Y:S01]  /*0fc0*/  LOP3.LUT R90, R3, 0x3, RZ, 0xc0, !PT ;  /* 0x00000003035a7812 */ /* 0x000fe200078ec0ff */
[----:B01----:R-:W-:Y:S01]  /*0fd0*/  IMAD.SHL.U32 R7, R14, 0x40, RZ ;  /* 0x000000400e077824 */ /* 0x003fe200078e00ff */
[----:B------:R-:W-:Y:S01]  /*0fe0*/  LOP3.LUT R0, R0, 0x7, RZ, 0xc0, !PT ;  /* 0x0000000700007812 */ /* 0x000fe200078ec0ff */
[----:B------:R-:W-:Y:S01]  /*0ff0*/  ULEA.HI UR5, UR5, UR4, URZ, 0x5 ;  /* 0x0000000405057291 */ /* 0x000fe2000f8f283f */
[----:B------:R-:W-:Y:S01]  /*1000*/  LOP3.LUT R23, R4, 0x30, RZ, 0xc0, !PT ;  /* 0x0000003004177812 */ /* 0x000fe200078ec0ff */
[----:B------:R-:W-:Y:S01]  /*1010*/  IMAD R90, R90, -0x2, R5 ;  /* 0xfffffffe5a5a7824 */ /* 0x000fe200078e0205 */
[--C-:B------:R-:W-:Y:S01]  /*1020*/  LOP3.LUT R22, R7, 0x40, R0.reuse, 0xe2, !PT ;  /* 0x0000004007167812 */ /* 0x100fe200078ee200 */
[----:B------:R-:W-:Y:S01]  /*1030*/  USHF.R.S32.HI UR43, URZ, 0x5, UR5 ;  /* 0x000000053f2b7899 */ /* 0x000fe20008011405 */
[----:B------:R-:W-:Y:S01]  /*1040*/  IADD3 R5, RZ, -R23, -R0 ;  /* 0x80000017ff057210 */ /* 0x000fe20007ffe800 */
[----:B------:R-:W-:Y:S01]  /*1050*/  IMAD.MOV.U32 R0, RZ, RZ, -0x1 ;  /* 0xffffffffff007424 */ /* 0x000fe200078e00ff */
[C---:B------:R-:W-:Y:S01]  /*1060*/  LOP3.LUT R97, R3.reuse, 0x80, RZ, 0xc0, !PT ;  /* 0x0000008003617812 */ /* 0x040fe200078ec0ff */
[----:B------:R-:W-:Y:S01]  /*1070*/  IMAD.MOV.U32 R4, RZ, RZ, 0x1 ;  /* 0x00000001ff047424 */ /* 0x000fe200078e00ff */
[----:B------:R-:W-:Y:S01]  /*1080*/  UISETP.LT.AND UP0, UPT, UR43, 0x1, UPT ;  /* 0x000000012b00788c */ /* 0x000fe2000bf01270 */
[----:B------:R-:W-:Y:S01]  /*1090*/  IMAD R5, R14, -0x40, R5 ;  /* 0xffffffc00e057824 */ /* 0x000fe200078e0205 */
[----:B------:R-:W-:Y:S01]  /*10a0*/  ULDC UR4, c[0x0][0x284] ;  /* 0x0000a10000047ab9 */ /* 0x000fe20000000800 */
[----:B--2---:R-:W-:Y:S01]  /*10b0*/  SHF.L.U32 R0, R0, R91, RZ ;  /* 0x0000005b00007219 */ /* 0x004fe200000006ff */
[----:B------:R-:W-:Y:S01]  /*10c0*/  USEL UR44, UR43, 0x1, UP0 ;  /* 0x000000012b2c7887 */ /* 0x000fe20008000000 */
[----:B------:R-:W-:Y:S01]  /*10d0*/  LOP3.LUT R22, R22, R23, RZ, 0xfc, !PT ;  /* 0x0000001716167212 */ /* 0x000fe200078efcff */
[----:B------:R-:W-:Y:S01]  /*10e0*/  IMAD.SHL.U32 R96, R3, 0x2, RZ ;  /* 0x0000000203607824 */ /* 0x000fe200078e00ff */
[----:B------:R-:W-:Y:S01]  /*10f0*/  SHF.L.U32 R91, R4, R91, RZ ;  /* 0x0000005b045b7219 */ /* 0x000fe200000006ff */
[----:B------:R-:W-:Y:S01]  /*1100*/  VIADD R99, R5, UR4 ;  /* 0x0000000405637c36 */ /* 0x000fe20008000000 */
[----:B------:R-:W-:Y:S01]  /*1110*/  LOP3.LUT R112, R18, 0x1, RZ, 0xfc, !PT ;  /* 0x0000000112707812 */ /* 0x000fe200078efcff */
[----:B------:R-:W-:Y:S01]  /*1120*/  IMAD.MOV.U32 R23, RZ, RZ, RZ ;  /* 0x000000ffff177224 */ /* 0x000fe200078e00ff */
[C-C-:B---3--:R-:W-:Y:S01]  /*1130*/  SHF.L.U64.HI R92, R94.reuse, 0x7, R95.reuse ;  /* 0x000000075e5c7819 */ /* 0x148fe2000001025f */
[----:B------:R-:W-:Y:S01]  /*1140*/  UIADD3 UR44, UR43, -UR44, URZ ;  /* 0x8000002c2b2c7290 */ /* 0x000fe2000fffe03f */
[C---:B------:R-:W-:Y:S01]  /*1150*/  SHF.L.U64.HI R93, R94.reuse, 0x3, R95 ;  /* 0x000000035e5d7819 */ /* 0x040fe2000001025f */
[C---:B------:R-:W-:Y:S01]  /*1160*/  IMAD.SHL.U32 R95, R94.reuse, 0x80, RZ ;  /* 0x000000805e5f7824 */ /* 0x040fe200078e00ff */
[----:B------:R-:W-:Y:S01]  /*1170*/  SHF.R.U32.HI R97, RZ, 0x7, R97 ;  /* 0x00000007ff617819 */ /* 0x000fe20000011661 */
[----:B------:R-:W-:Y:S01]  /*1180*/  IMAD.SHL.U32 R94, R94, 0x8, RZ ;  /* 0x000000085e5e7824 */ /* 0x000fe200078e00ff */
[----:B------:R-:W-:Y:S01]  /*1190*/  LOP3.LUT R98, RZ, R0, RZ, 0x33, !PT ;  /* 0x00000000ff627212 */ /* 0x000fe200078e33ff */
[----:B------:R-:W-:Y:S01]  /*11a0*/  UMOV UR40, URZ ;  /* 0x0000003f00287c82 */ /* 0x000fe20008000000 */
[----:B------:R-:W-:-:S05]  /*11b0*/  UMOV UR41, URZ ;  /* 0x0000003f00297c82 */ /* 0x000fca0008000000 */
.L_x_156:
[----:B0-----:R-:W0:Y:S01]  /*11c0*/  SHFL.IDX PT, R0, R97, RZ, 0x1f ;  /* 0x00001fff61007589 */ /* 0x001e2200000e0000 */
[----:B-1----:R-:W1:Y:S01]  /*11d0*/  S2UR UR7, SR_CgaCtaId ;  /* 0x00000000000779c3 */ /* 0x002e620000008800 */
[----:B------:R-:W-:Y:S01]  /*11e0*/  UMOV UR6, 0x400 ;  /* 0x0000040000067882 */ /* 0x000fe20000000000 */
[----:B0-----:R-:W-:Y:S01]  /*11f0*/  R2UR UR4, R0 ;  /* 0x00000000000472ca */ /* 0x001fe200000e0000 */
[----:B-1----:R-:W-:-:S12]  /*1200*/  ULEA UR46, UR7, UR6, 0x18 ;  /* 0x00000006072e7291 */ /* 0x002fd8000f8ec03f */
[----:B------:R-:W-:-:S04]  /*1210*/  ULEA.HI UR5, UR4, UR4, URZ, 0x1 ;  /* 0x0000000404057291 */ /* 0x000fc8000f8f083f */
[----:B------:R-:W-:-:S04]  /*1220*/  ULOP3.LUT UR5, UR5, 0xffffe, URZ, 0xc0, !UPT ;  /* 0x000ffffe05057892 */ /* 0x000fc8000f8ec03f */
[----:B------:R-:W-:-:S03]  /*1230*/  UIADD3 UR5, UR4, -UR5, URZ ;  /* 0x8000000504057290 */ /* 0x000fc6000fffe03f */
[----:B------:R-:W-:Y:S01]  /*1240*/  ULDC UR4, c[0x0][0x28c] ;  /* 0x0000a30000047ab9 */ /* 0x000fe20000000800 */
[----:B------:R-:W-:Y:S01]  /*1250*/  ULEA UR5, UR5, UR46, 0xc ;  /* 0x0000002e05057291 */ /* 0x000fe2000f8e603f */
[----:B------:R-:W-:-:S03]  /*1260*/  ISETP.LT.AND P0, PT, RZ, UR4, PT ;  /* 0x00000004ff007c0c */ /* 0x000fc6000bf01270 */
[----:B------:R-:W-:-:S04]  /*1270*/  UIADD3 UR5, UR5, 0x100, URZ ;  /* 0x0000010005057890 */ /* 0x000fc8000fffe03f */
[----:B------:R-:W-:-:S04]  /*1280*/  USHF.R.U32.HI UR5, URZ, 0x4, UR5 ;  /* 0x000000043f057899 */ /* 0x000fc80008011605 */
[----:B------:R-:W-:-:S04]  /*1290*/  ULOP3.LUT UR5, UR5, 0x3fff, URZ, 0xc0, !UPT ;  /* 0x00003fff05057892 */ /* 0x000fc8000f8ec03f */
[----:B------:R-:W-:Y:S01]  /*12a0*/  ULOP3.LUT UR45, UR5, 0x10000, URZ, 0xfc, !UPT ;  /* 0x00010000052d7892 */ /* 0x000fe2000f8efc3f */
[----:B--2345:R-:W-:Y:S11]  /*12b0*/  @P0 BRA `(.L_x_13) ;  /* 0x0000000000400947 */ /* 0x03cff60003800000 */
[----:B------:R-:W-:Y:S01]  /*12c0*/  MOV R0, 0x0 ;  /* 0x0000000000007802 */ /* 0x000fe20000000f00 */
[----:B------:R-:W-:Y:S01]  /*12d0*/  ULDC.64 UR4, c[0x4][0x68] ;  /* 0x01001a0000047ab9 */ /* 0x000fe20000000a00 */
[----:B------:R-:W-:Y:S01]  /*12e0*/  ULDC.64 UR6, c[0x4][0x8] ;  /* 0x0100020000067ab9 */ /* 0x000fe20000000a00 */
[----:B------:R-:W-:Y:S01]  /*12f0*/  IMAD.U32 R4, RZ, RZ, UR4 ;  /* 0x00000004ff047e24 */ /* 0x000fe2000f8e00ff */
[----:B------:R0:W1:Y:S01]  /*1300*/  LDC.64 R14, c[0x4][R0] ;  /* 0x01000000000e7b82 */ /* 0x0000620000000a00 */
[----:B------:R-:W-:Y:S01]  /*1310*/  IMAD.U32 R5, RZ, RZ, UR5 ;  /* 0x00000005ff057e24 */ /* 0x000fe2000f8e00ff */
[----:B------:R-:W-:Y:S01]  /*1320*/  ULDC.64 UR4, c[0x4][0x70] ;  /* 0x01001c0000047ab9 */ /* 0x000fe20000000a00 */
[----:B------:R-:W-:Y:S02]  /*1330*/  IMAD.U32 R10, RZ, RZ, UR6 ;  /* 0x00000006ff0a7e24 */ /* 0x000fe4000f8e00ff */
[----:B------:R-:W-:Y:S02]  /*1340*/  IMAD.U32 R6, RZ, RZ, UR4 ;  /* 0x00000004ff067e24 */ /* 0x000fe4000f8e00ff */
[----:B------:R-:W-:-:S02]  /*1350*/  IMAD.U32 R7, RZ, RZ, UR5 ;  /* 0x00000005ff077e24 */ /* 0x000fc4000f8e00ff */
[----:B------:R-:W-:Y:S02]  /*1360*/  IMAD.U32 R11, RZ, RZ, UR7 ;  /* 0x00000007ff0b7e24 */ /* 0x000fe4000f8e00ff */
[----:B------:R-:W-:Y:S02]  /*1370*/  IMAD.MOV.U32 R8, RZ, RZ, 0x1e1 ;  /* 0x000001e1ff087424 */ /* 0x000fe400078e00ff */
[----:B------:R-:W-:Y:S02]  /*1380*/  IMAD.MOV.U32 R12, RZ, RZ, 0x1 ;  /* 0x00000001ff0c7424 */ /* 0x000fe400078e00ff */
[----:B0-----:R-:W-:-:S07]  /*1390*/  IMAD.MOV.U32 R13, RZ, RZ, RZ ;  /* 0x000000ffff0d7224 */ /* 0x001fce00078e00ff */
[----:B------:R-:W-:-:S07]  /*13a0*/  LEPC R20, `(.L_x_13) ;  /* 0x000000001014794e */ /* 0x000fce0000000000 */
[----:B-1---5:R-:W-:Y:S05]  /*13b0*/  CALL.ABS.NOINC R14 ;  /* 0x000000000e007343 */ /* 0x022fea0003c00000 */
.L_x_13:
[----:B------:R-:W-:-:S13]  /*13c0*/  ISETP.NE.AND P0, PT, R112, 0x3, PT ;  /* 0x000000037000780c */ /* 0x000fda0003f05270 */
[----:B------:R-:W-:Y:S05]  /*13d0*/  @!P0 BRA `(.L_x_14) ;  /* 0x0000000000048947 */ /* 0x000fea0003800000 */
[----:B------:R-:W-:Y:S01]  /*13e0*/  BPT.TRAP 0x1 ;  /* 0x000000040000795c */ /* 0x000fe20000300000 */
.L_x_14:
[----:B------:R-:W-:Y:S02]  /*13f0*/  IMAD.U32 R3, RZ, RZ, UR41 ;  /* 0x00000029ff037e24 */ /* 0x000fe4000f8e00ff */
[----:B------:R-:W-:-:S03]  /*1400*/  IMAD.U32 R0, RZ, RZ, UR40 ;  /* 0x00000028ff007e24 */ /* 0x000fc6000f8e00ff */
[----:B------:R-:W-:Y:S02]  /*1410*/  LEA R3, R3, UR46, 0x3 ;  /* 0x0000002e03037c11 */ /* 0x000fe4000f8e18ff */
[----:B------:R-:W-:-:S04]  /*1420*/  SHF.L.U32 R0, R0, 0x1f, RZ ;  /* 0x0000001f00007819 */ /* 0x000fc800000006ff */
[----:B------:R0:W1:Y:S01]  /*1430*/  SYNCS.PHASECHK.TRANS64.TRYWAIT P1, [R3+URZ], R0 ;  /* 0x00000000030075a7 */ /* 0x000062000802017f */
[----:B------:R-:W-:Y:S05]  /*1440*/  @!P0 BRA `(.L_x_15) ;  /* 0x0000000000048947 */ /* 0x000fea0003800000 */
[----:B------:R-:W-:Y:S01]  /*1450*/  BPT.TRAP 0x1 ;  /* 0x000000040000795c */ /* 0x000fe20000300000 */
.L_x_15:
[----:B------:R-:W-:-:S05]  /*1460*/  IMAD.U32 R4, RZ, RZ, UR44 ;  /* 0x0000002cff047e24 */ /* 0x000fca000f8e00ff */
[----:B------:R-:W-:Y:S01]  /*1470*/  ISETP.GE.AND P2, PT, R4, 0x1, PT ;  /* 0x000000010400780c */ /* 0x000fe20003f46270 */
[----:B-1----:R-:W-:-:S12]  /*1480*/  @P1 BRA `(.L_x_16) ;  /* 0x0000000000081947 */ /* 0x002fd80003800000 */
[----:B------:R-:W1:Y:S02]  /*1490*/  SYNCS.PHASECHK.TRANS64.TRYWAIT P1, [R3+URZ], R0 ;  /* 0x00000000030075a7 */ /* 0x000e64000802017f */
[----:B-1----:R-:W-:Y:S05]  /*14a0*/  @!P1 BRA `(.L_x_17) ;  /* 0x0000007000349947 */ /* 0x002fea0003800000 */
.L_x_16:
[----:B------:R-:W-:Y:S05]  /*14b0*/  WARPSYNC.ALL ;  /* 0x0000000000007948 */ /* 0x000fea0003800000 */
[----:B------:R-:W-:Y:S01]  /*14c0*/  UIADD3 UR4, UR46, 0xc100, URZ ;  /* 0x0000c1002e047890 */ /* 0x000fe2000fffe03f */
[----:B------:R-:W-:Y:S01]  /*14d0*/  WARPGROUP.ARRIVE ;  /* 0x00000000000079c5 */ /* 0x000fe20000000000 */
[----:B------:R-:W-:Y:S02]  /*14e0*/  ULEA UR10, UR41, UR45, 0xa ;  /* 0x0000002d290a7291 */ /* 0x000fe4000f8e503f */
[----:B------:R-:W-:Y:S01]  /*14f0*/  USHF.R.U32.HI UR4, URZ, 0x4, UR4 ;  /* 0x000000043f047899 */ /* 0x000fe20008011604 */
[----:B------:R-:W-:Y:S01]  /*1500*/  UMOV UR5, 0x80000020 ;  /* 0x8000002000057882 */ /* 0x000fe20000000000 */
[----:B------:R-:W-:-:S02]  /*1510*/  UMOV UR7, 0x80000020 ;  /* 0x8000002000077882 */ /* 0x000fc40000000000 */
[----:B------:R-:W-:Y:S02]  /*1520*/  ULOP3.LUT UR4, UR4, 0x3fff, URZ, 0xc0, !UPT ;  /* 0x00003fff04047892 */ /* 0x000fe4000f8ec03f */
[----:B------:R-:W-:Y:S02]  /*1530*/  UIADD3 UR11, UR10, 0x200, URZ ;  /* 0x000002000a0b7890 */ /* 0x000fe4000fffe03f */
[----:B------:R-:W-:-:S03]  /*1540*/  ULOP3.LUT UR8, UR4, 0x10000, URZ, 0xfc, !UPT ;  /* 0x0001000004087892 */ /* 0x000fc6000f8efc3f */
[----:B------:R-:W-:Y:S01]  /*1550*/  UMOV UR4, UR10 ;  /* 0x0000000a00047c82 */ /* 0x000fe20008000000 */
[----:B------:R-:W-:-:S07]  /*1560*/  ULEA UR9, UR41, UR8, 0x8 ;  /* 0x0000000829097291 */ /* 0x000fce000f8e403f */
[----:B------:R-:W-:Y:S02]  /*1570*/  UMOV UR6, UR9 ;  /* 0x0000000900067c82 */ /* 0x000fe40008000000 */
[----:B------:R-:W-:Y:S01]  /*1580*/  HGMMA.64x64x16.F32.BF16 R56, gdesc[UR4], RZ, !UPT, gsb0 ;  /* 0x00e00000043879f0 */ /* 0x000fe2000c0018ff */
[----:B------:R-:W-:Y:S01]  /*1590*/  UMOV UR4, UR11 ;  /* 0x0000000b00047c82 */ /* 0x000fe20008000000 */
[----:B------:R-:W-:Y:S01]  /*15a0*/  UMOV UR5, 0x80000020 ;  /* 0x8000002000057882 */ /* 0x000fe20000000000 */
[----:B------:R-:W-:Y:S02]  /*15b0*/  WARPGROUP.DEPBAR.LE gsb0, 0x0 ;  /* 0x00008000000079c5 */ /* 0x000fe40000010000 */
[----:B------:R-:W-:-:S06]  /*15c0*/  WARPGROUP.ARRIVE ;  /* 0x00000000000079c5 */ /* 0x000fcc0000000000 */
[----:B------:R-:W-:Y:S01]  /*15d0*/  HGMMA.64x64x16.F32.BF16 R24, gdesc[UR4], RZ, !UPT, gsb0 ;  /* 0x00e00000041879f0 */ /* 0x000fe2000c0018ff */
[----:B------:R-:W-:Y:S02]  /*15e0*/  UIADD3 UR4, UR10, 0x2, URZ ;  /* 0x000000020a047890 */ /* 0x000fe4000fffe03f */
[----:B------:R-:W-:Y:S01]  /*15f0*/  UIADD3 UR6, UR9, 0x2, URZ ;  /* 0x0000000209067890 */ /* 0x000fe2000fffe03f */
[----:B------:R-:W-:Y:S01]  /*1600*/  UMOV UR5, 0x80000020 ;  /* 0x8000002000057882 */ /* 0x000fe20000000000 */
[----:B------:R-:W-:Y:S01]  /*1610*/  UMOV UR7, 0x80000020 ;  /* 0x8000002000077882 */ /* 0x000fe20000000000 */
[----:B------:R-:W-:Y:S01]  /*1620*/  UIADD3 UR10, UR10, 0x202, URZ ;  /* 0x000002020a0a7890 */ /* 0x000fe2000fffe03f */
[----:B------:R-:W-:Y:S02]  /*1630*/  WARPGROUP.DEPBAR.LE gsb0, 0x0 ;  /* 0x00008000000079c5 */ /* 0x000fe40000010000 */
[----:B------:R-:W-:-:S06]  /*1640*/  WARPGROUP.ARRIVE ;  /* 0x00000000000079c5 */ /* 0x000fcc0000000000 */
[----:B------:R-:W-:Y:S01]  /*1650*/  HGMMA.64x64x16.F32.BF16 R56, gdesc[UR4], R56, gsb0 ;  /* 0x00e00000043879f0 */ /* 0x000fe20008001838 */
[----:B------:R-:W-:Y:S01]  /*1660*/  UMOV UR4, UR10 ;  /* 0x0000000a00047c82 */ /* 0x000fe20008000000 */
[----:B------:R-:W-:Y:S01]  /*1670*/  UMOV UR5, 0x80000020 ;  /* 0x8000002000057882 */ /* 0x000fe20000000000 */
[----:B------:R-:W-:Y:S02]  /*1680*/  WARPGROUP.DEPBAR.LE gsb0, 0x0 ;  /* 0x00008000000079c5 */ /* 0x000fe40000010000 */
[----:B------:R-:W-:-:S06]  /*1690*/  WARPGROUP.ARRIVE ;  /* 0x00000000000079c5 */ /* 0x000fcc0000000000 */
[----:B------:R-:W-:Y:S03]  /*16a0*/  HGMMA.64x64x16.F32.BF16 R24, gdesc[UR4], R24, gsb0 ;  /* 0x00e00000041879f0 */ /* 0x000fe60008001818 */
[----:B------:R-:W-:Y:S02]  /*16b0*/  WARPGROUP.DEPBAR.LE gsb0, 0x0 ;  /* 0x00008000000079c5 */ /* 0x000fe40000010000 */
[----:B------:R-:W-:Y:S05]  /*16c0*/  @!P2 BRA `(.L_x_18) ;  /* 0x000000040014a947 */ /* 0x000fea0003800000 */
[----:B------:R-:W-:Y:S01]  /*16d0*/  UIADD3 UR4, UR41, 0x1, URZ ;  /* 0x0000000129047890 */ /* 0x000fe2000fffe03f */
[----:B01----:R-:W-:Y:S01]  /*16e0*/  IMAD.U32 R0, RZ, RZ, UR44 ;  /* 0x0000002cff007e24 */ /* 0x003fe2000f8e00ff */
[----:B------:R-:W-:Y:S02]  /*16f0*/  UMOV UR10, UR41 ;  /* 0x00000029000a7c82 */ /* 0x000fe40008000000 */
[----:B------:R-:W-:-:S04]  /*1700*/  UISETP.NE.AND UP0, UPT, UR4, 0x3, UPT ;  /* 0x000000030400788c */ /* 0x000fc8000bf05270 */
[----:B------:R-:W-:Y:S02]  /*1710*/  USEL UR5, URZ, 0x1, UP0 ;  /* 0x000000013f057887 */ /* 0x000fe40008000000 */
[----:B------:R-:W-:Y:S02]  /*1720*/  USEL UR9, UR4, URZ, UP0 ;  /* 0x0000003f04097287 */ /* 0x000fe40008000000 */
[----:B------:R-:W-:-:S06]  /*1730*/  ULOP3.LUT UR5, UR40, UR5, URZ, 0x3c, !UPT ;  /* 0x0000000528057292 */ /* 0x000fcc000f8e3c3f */
[----:B------:R-:W-:-:S07]  /*1740*/  IMAD.U32 R5, RZ, RZ, UR5 ;  /* 0x00000005ff057e24 */ /* 0x000fce000f8e00ff */
.L_x_25:
[----:B01----:R-:W-:Y:S05]  /*1750*/  @!P0 BRA `(.L_x_19) ;  /* 0x0000000000048947 */ /* 0x003fea0003800000 */
[----:B------:R-:W-:Y:S01]  /*1760*/  BPT.TRAP 0x1 ;  /* 0x000000040000795c */ /* 0x000fe20000300000 */
.L_x_19:
[----:B------:R-:W0:Y:S01]  /*1770*/  S2UR UR5, SR_CgaCtaId ;  /* 0x00000000000579c3 */ /* 0x000e220000008800 */
[----:B------:R-:W-:Y:S01]  /*1780*/  UMOV UR4, 0x400 ;  /* 0x0000040000047882 */ /* 0x000fe20000000000 */
[----:B------:R-:W-:Y:S01]  /*1790*/  SHF.L.U32 R3, R5, 0x1f, RZ ;  /* 0x0000001f05037819 */ /* 0x000fe200000006ff */
[----:B0-----:R-:W-:-:S04]  /*17a0*/  ULEA UR14, UR5, UR4, 0x18 ;  /* 0x00000004050e7291 */ /* 0x001fc8000f8ec03f */
[----:B------:R-:W-:-:S09]  /*17b0*/  ULEA UR4, UR9, UR14, 0x3 ;  /* 0x0000000e09047291 */ /* 0x000fd2000f8e183f */
[----:B------:R0:W1:Y:S01]  /*17c0*/  SYNCS.PHASECHK.TRANS64.TRYWAIT P1, [UR4], R3 ;  /* 0x00000003ff0075a7 */ /* 0x0000620008020144 */
[----:B------:R-:W-:Y:S05]  /*17d0*/  @!P0 BRA `(.L_x_20) ;  /* 0x0000000000048947 */ /* 0x000fea0003800000 */
[----:B------:R-:W-:Y:S01]  /*17e0*/  BPT.TRAP 0x1 ;  /* 0x000000040000795c */ /* 0x000fe20000300000 */
.L_x_20:
[----:B-1----:R-:W-:Y:S05]  /*17f0*/  @P1 BRA `(.L_x_21) ;  /* 0x0000000000081947 */ /* 0x002fea0003800000 */
[----:B------:R-:W1:Y:S02]  /*1800*/  SYNCS.PHASECHK.TRANS64.TRYWAIT P1, [UR4], R3 ;  /* 0x00000003ff0075a7 */ /* 0x000e640008020144 */
[----:B-1----:R-:W-:Y:S05]  /*1810*/  @!P1 BRA `(.L_x_22) ;  /* 0x0000006c006c9947 */ /* 0x002fea0003800000 */
.L_x_21:
[----:B------:R-:W-:Y:S01]  /*1820*/  ULEA UR11, UR9, UR8, 0x8 ;  /* 0x00000008090b7291 */ /* 0x000fe2000f8e403f */
[----:B------:R-:W-:Y:S01]  /*1830*/  WARPGROUP.ARRIVE ;  /* 0x00000000000079c5 */ /* 0x000fe20000000000 */
[----:B------:R-:W-:Y:S01]  /*1840*/  ULEA UR12, UR9, UR45, 0xa ;  /* 0x0000002d090c7291 */ /* 0x000fe2000f8e503f */
[----:B------:R-:W-:Y:S01]  /*1850*/  UMOV UR7, 0x80000020 ;  /* 0x8000002000077882 */ /* 0x000fe20000000000 */
[----:B------:R-:W-:Y:S02]  /*1860*/  UMOV UR5, 0x80000020 ;  /* 0x8000002000057882 */ /* 0x000fe40000000000 */
[----:B------:R-:W-:Y:S01]  /*1870*/  UIADD3 UR13, UR12, 0x200, URZ ;  /* 0x000002000c0d7890 */ /* 0x000fe2000fffe03f */
[----:B------:R-:W-:Y:S02]  /*1880*/  UMOV UR6, UR11 ;  /* 0x0000000b00067c82 */ /* 0x000fe40008000000 */
[----:B------:R-:W-:Y:S02]  /*1890*/  UMOV UR4, UR12 ;  /* 0x0000000c00047c82 */ /* 0x000fe40008000000 */
[----:B------:R-:W-:Y:S01]  /*18a0*/  HGMMA.64x64x16.F32.BF16 R56, gdesc[UR4], R56, gsb0 ;  /* 0x00e00000043879f0 */ /* 0x000fe20008001838 */
[----:B------:R-:W-:Y:S01]  /*18b0*/  UMOV UR5, 0x80000020 ;  /* 0x8000002000057882 */ /* 0x000fe20000000000 */
[----:B------:R-:W-:Y:S01]  /*18c0*/  UMOV UR4, UR13 ;  /* 0x0000000d00047c82 */ /* 0x000fe20008000000 */
[----:B------:R-:W-:-:S02]  /*18d0*/  WARPGROUP.DEPBAR.LE gsb0, 0x0 ;  /* 0x00008000000079c5 */ /* 0x000fc40000010000 */
[----:B------:R-:W-:-:S06]  /*18e0*/  WARPGROUP.ARRIVE ;  /* 0x00000000000079c5 */ /* 0x000fcc0000000000 */
[----:B------:R-:W-:Y:S01]  /*18f0*/  HGMMA.64x64x16.F32.BF16 R24, gdesc[UR4], R24, gsb0 ;  /* 0x00e00000041879f0 */ /* 0x000fe20008001818 */
        /* <DEDUP_REMOVED lines=15> */
[----:B------:R-:W-:Y:S01]  /*19f0*/  BPT.TRAP 0x1 ;  /* 0x000000040000795c */ /* 0x000fe20000300000 */
.L_x_23:
[----:B------:R-:W-:Y:S01]  /*1a00*/  ULEA UR4, UR10, UR14, 0x3 ;  /* 0x0000000e0a047291 */ /* 0x000fe2000f8e183f */
[----:B------:R-:W-:-:S03]  /*1a10*/  ISETP.GT.U32.AND P1, PT, R18, 0x1, PT ;  /* 0x000000011200780c */ /* 0x000fc60003f24070 */
[----:B------:R-:W-:-:S04]  /*1a20*/  UIADD3 UR4, UR4, 0x18, URZ ;  /* 0x0000001804047890 */ /* 0x000fc8000fffe03f */
[----:B------:R-:W-:-:S09]  /*1a30*/  UPRMT UR4, URZ, 0x654, UR4 ;  /* 0x000006543f047896 */ /* 0x000fd20008000004 */
[----:B------:R-:W-:Y:S01]  /*1a40*/  SYNCS.ARRIVE.TRANS64.RED.A1T0 RZ, [UR4], RZ ;  /* 0x000000ffffff79a7 */ /* 0x000fe20008100404 */
[----:B------:R-:W-:Y:S05]  /*1a50*/  @P1 BRA `(.L_x_24) ;  /* 0x0000000000041947 */ /* 0x000fea0003800000 */
[----:B------:R-:W-:Y:S01]  /*1a60*/  BPT.TRAP 0x1 ;  /* 0x000000040000795c */ /* 0x000fe20000300000 */
.L_x_24:
[----:B------:R-:W-:Y:S01]  /*1a70*/  UIADD3 UR9, UR9, 0x1, URZ ;  /* 0x0000000109097890 */ /* 0x000fe2000fffe03f */
[C---:B------:R-:W-:Y:S01]  /*1a80*/  ISETP.GT.AND P1, PT, R0.reuse, 0x1, PT ;  /* 0x000000010000780c */ /* 0x040fe20003f24270 */
[----:B------:R-:W-:Y:S01]  /*1a90*/  UIADD3 UR10, UR10, 0x1, URZ ;  /* 0x000000010a0a7890 */ /* 0x000fe2000fffe03f */
[----:B------:R-:W-:Y:S01]  /*1aa0*/  VIADD R0, R0, 0xffffffff ;  /* 0xffffffff00007836 */ /* 0x000fe20000000000 */
[----:B------:R-:W-:Y:S02]  /*1ab0*/  UISETP.NE.AND UP0, UPT, UR9, 0x3, UPT ;  /* 0x000000030900788c */ /* 0x000fe4000bf05270 */
[----:B------:R-:W-:Y:S02]  /*1ac0*/  UISETP.NE.AND UP1, UPT, UR10, 0x3, UPT ;  /* 0x000000030a00788c */ /* 0x000fe4000bf25270 */
[----:B------:R-:W-:Y:S02]  /*1ad0*/  USEL UR4, URZ, 0x1, UP0 ;  /* 0x000000013f047887 */ /* 0x000fe40008000000 */
[----:B------:R-:W-:-:S02]  /*1ae0*/  USEL UR9, UR9, URZ, UP0 ;  /* 0x0000003f09097287 */ /* 0x000fc40008000000 */
[----:B------:R-:W-:Y:S02]  /*1af0*/  USEL UR10, UR10, URZ, UP1 ;  /* 0x0000003f0a0a7287 */ /* 0x000fe40008800000 */
[----:B------:R-:W-:Y:S01]  /*1b00*/  LOP3.LUT R5, R5, UR4, RZ, 0x3c, !PT ;  /* 0x0000000405057c12 */ /* 0x000fe2000f8e3cff */
[----:B------:R-:W-:Y:S09]  /*1b10*/  @P1 BRA `(.L_x_25) ;  /* 0xfffffffc000c1947 */ /* 0x000ff2000383ffff */
.L_x_18:
[----:B01----:R-:W0:Y:S02]  /*1b20*/  LDC R0, c[0x0][0x28c] ;  /* 0x0000a300ff007b82 */ /* 0x003e240000000800 */
[----:B0-----:R-:W-:-:S13]  /*1b30*/  ISETP.GE.AND P1, PT, R0, 0x1, PT ;  /* 0x000000010000780c */ /* 0x001fda0003f26270 */
[----:B------:R-:W-:Y:S05]  /*1b40*/  @!P1 BRA `(.L_x_26) ;  /* 0x0000000000409947 */ /* 0x000fea0003800000 */
[----:B------:R-:W-:Y:S05]  /*1b50*/  @!P0 BRA `(.L_x_27) ;  /* 0x0000000000048947 */ /* 0x000fea0003800000 */
[----:B------:R-:W-:Y:S01]  /*1b60*/  BPT.TRAP 0x1 ;  /* 0x000000040000795c */ /* 0x000fe20000300000 */
.L_x_27:
[----:B------:R-:W0:Y:S01]  /*1b70*/  S2UR UR7, SR_CgaCtaId ;  /* 0x00000000000779c3 */ /* 0x000e220000008800 */
[----:B------:R-:W-:Y:S01]  /*1b80*/  UIADD3 UR6, UR44, UR41, URZ ;  /* 0x000000292c067290 */ /* 0x000fe2000fffe03f */
[----:B------:R-:W-:-:S03]  /*1b90*/  ISETP.GT.U32.AND P0, PT, R18, 0x1, PT ;  /* 0x000000011200780c */ /* 0x000fc60003f04070 */
[----:B------:R-:W-:-:S04]  /*1ba0*/  UIMAD.WIDE.U32 UR4, UR6, -0x55555555, URZ ;  /* 0xaaaaaaab060478a5 */ /* 0x000fc8000f8e003f */
[----:B------:R-:W-:-:S03]  /*1bb0*/  USHF.R.U32.HI UR4, URZ, 0x1, UR5 ;  /* 0x000000013f047899 */ /* 0x000fc60008011605 */
[----:B------:R-:W-:Y:S01]  /*1bc0*/  UMOV UR5, 0x400 ;  /* 0x0000040000057882 */ /* 0x000fe20000000000 */
[----:B------:R-:W-:Y:S02]  /*1bd0*/  UIMAD UR6, UR4, -0x3, UR6 ;  /* 0xfffffffd040678a4 */ /* 0x000fe4000f8e0206 */
[----:B0-----:R-:W-:-:S04]  /*1be0*/  ULEA UR5, UR7, UR5, 0x18 ;  /* 0x0000000507057291 */ /* 0x001fc8000f8ec03f */
[----:B------:R-:W-:-:S04]  /*1bf0*/  ULEA UR6, UR6, UR5, 0x3 ;  /* 0x0000000506067291 */ /* 0x000fc8000f8e183f */
[----:B------:R-:W-:-:S04]  /*1c00*/  UIADD3 UR6, UR6, 0x18, URZ ;  /* 0x0000001806067890 */ /* 0x000fc8000fffe03f */
[----:B------:R-:W-:-:S09]  /*1c10*/  UPRMT UR6, URZ, 0x654, UR6 ;  /* 0x000006543f067896 */ /* 0x000fd20008000006 */
[----:B------:R-:W-:Y:S01]  /*1c20*/  SYNCS.ARRIVE.TRANS64.RED.A1T0 RZ, [UR6], RZ ;  /* 0x000000ffffff79a7 */ /* 0x000fe20008100406 */
[----:B------:R-:W-:Y:S05]  /*1c30*/  @P0 BRA `(.L_x_26) ;  /* 0x0000000000040947 */ /* 0x000fea0003800000 */
[----:B------:R-:W-:Y:S01]  /*1c40*/  BPT.TRAP 0x1 ;  /* 0x000000040000795c */ /* 0x000fe20000300000 */
.L_x_26:
[----:B------:R-:W-:Y:S01]  /*1c50*/  IMAD.SHL.U32 R3, R100, 0x40, RZ ;  /* 0x0000004064037824 */ /* 0x000fe200078e00ff */
[----:B------:R-:W-:Y:S01]  /*1c60*/  UIADD3 UR41, UR43, UR41, URZ ;  /* 0x000000292b297290 */ /* 0x000fe2000fffe03f */
[----:B------:R-:W-:Y:S01]  /*1c70*/  SHF.R.S32.HI R21, RZ, 0x1f, R19 ;  /* 0x0000001fff157819 */ /* 0x000fe20000011413 */
[----:B------:R-:W-:Y:S01]  /*1c80*/  ULDC UR7, c[0x0][0x288] ;  /* 0x0000a20000077ab9 */ /* 0x000fe20000000800 */
[----:B------:R-:W-:Y:S01]  /*1c90*/  IMAD.SHL.U32 R6, R107, 0x100, RZ ;  /* 0x000001006b067824 */ /* 0x000fe200078e00ff */
[C---:B------:R-:W-:Y:S01]  /*1ca0*/  LOP3.LUT R8, R3.reuse, 0x6, R96, 0xf8, !PT ;  /* 0x0000000603087812 */ /* 0x040fe200078ef860 */
[----:B------:R-:W-:Y:S01]  /*1cb0*/  UISETP.GT.U32.AND UP0, UPT, UR41, 0x2, UPT ;  /* 0x000000022900788c */ /* 0x000fe2000bf04070 */
[----:B------:R-:W-:Y:S01]  /*1cc0*/  ISETP.GE.AND P0, PT, R3, UR7, PT ;  /* 0x0000000703007c0c */ /* 0x000fe2000bf06270 */
[----:B------:R-:W-:Y:S01]  /*1cd0*/  ULDC.64 UR4, c[0x0][0x5d0] ;  /* 0x0001740000047ab9 */ /* 0x000fe20000000a00 */
[----:B------:R-:W-:Y:S01]  /*1ce0*/  SHF.R.S32.HI R9, RZ, 0x1f, R8 ;  /* 0x0000001fff097819 */ /* 0x000fe20000011408 */
[----:B------:R-:W-:Y:S01]  /*1cf0*/  ULDC UR10, c[0x0][0x284] ;  /* 0x0000a100000a7ab9 */ /* 0x000fe20000000800 */
[----:B------:R-:W-:Y:S01]  /*1d00*/  IMAD R0, R21, UR4, RZ ;  /* 0x0000000415007c24 */ /* 0x000fe2000f8e02ff */
[----:B------:R-:W-:Y:S01]  /*1d10*/  UISETP.LT.U32.AND UP0, UPT, UR43, 0x3, UP0 ;  /* 0x000000032b00788c */ /* 0x000fe20008701070 */
[----:B------:R-:W-:Y:S01]  /*1d20*/  ISETP.GE.OR P0, PT, R6, UR10, P0 ;  /* 0x0000000a06007c0c */ /* 0x000fe20008706670 */
[----:B------:R-:W-:Y:S01]  /*1d30*/  UISETP.GE.U32.AND UP1, UPT, UR43, 0x3, UPT ;  /* 0x000000032b00788c */ /* 0x000fe2000bf26070 */
[C---:B------:R-:W-:Y:S01]  /*1d40*/  IMAD R7, R19.reuse, UR5, R0 ;  /* 0x0000000513077c24 */ /* 0x040fe2000f8e0200 */
[----:B------:R-:W-:Y:S01]  /*1d50*/  USEL UR6, URZ, 0x1, !UP0 ;  /* 0x000000013f067887 */ /* 0x000fe2000c000000 */
[----:B------:R-:W-:Y:S01]  /*1d60*/  IMAD.WIDE.U32 R4, R19, UR4, R8 ;  /* 0x0000000413047c25 */ /* 0x000fe2000f8e0008 */
[----:B------:R-:W-:Y:S01]  /*1d70*/  UIMAD.WIDE.U32 UR4, UR41, -0x55555555, URZ ;  /* 0xaaaaaaab290478a5 */ /* 0x000fe2000f8e003f */
[----:B------:R-:W-:-:S02]  /*1d80*/  ULDC.64 UR8, c[0x0][0x5c8] ;  /* 0x0001720000087ab9 */ /* 0x000fc40000000a00 */
[----:B------:R-:W-:Y:S01]  /*1d90*/  IMAD.WIDE R106, R107, 0x100, R22 ;  /* 0x000001006b6a7825 */ /* 0x000fe200078e0216 */
[----:B------:R-:W-:Y:S02]  /*1da0*/  USHF.R.U32.HI UR4, URZ, 0x1, UR5 ;  /* 0x000000013f047899 */ /* 0x000fe40008011605 */
[----:B------:R-:W-:Y:S01]  /*1db0*/  ULOP3.LUT UR40, UR40, UR6, URZ, 0x3c, !UPT ;  /* 0x0000000628287292 */ /* 0x000fe2000f8e3c3f */
[----:B------:R-:W-:Y:S01]  /*1dc0*/  IMAD R11, R107, UR8, RZ ;  /* 0x000000086b0b7c24 */ /* 0x000fe2000f8e02ff */
[----:B------:R-:W-:Y:S01]  /*1dd0*/  UIMAD UR41, UR4, -0x3, UR41 ;  /* 0xfffffffd042978a4 */ /* 0x000fe2000f8e0229 */
[----:B------:R-:W-:Y:S01]  /*1de0*/  IMAD.IADD R5, R5, 0x1, R7 ;  /* 0x0000000105057824 */ /* 0x000fe200078e0207 */
[----:B------:R-:W-:Y:S01]  /*1df0*/  @UP1 ULOP3.LUT UR40, UR40, 0x1, UR4, 0x78, !UPT ;  /* 0x0000000128281892 */ /* 0x000fe2000f8e7804 */
[C---:B------:R-:W-:Y:S02]  /*1e00*/  IMAD R11, R106.reuse, UR9, R11 ;  /* 0x000000096a0b7c24 */ /* 0x040fe4000f8e020b */
[----:B------:R-:W-:-:S04]  /*1e10*/  IMAD.WIDE.U32 R110, R106, UR8, R4 ;  /* 0x000000086a6e7c25 */ /* 0x000fc8000f8e0004 */
[----:B------:R-:W-:Y:S01]  /*1e20*/  IMAD.MOV.U32 R0, RZ, RZ, -0x1 ;  /* 0xffffffffff007424 */ /* 0x000fe200078e00ff */
[----:B------:R-:W-:Y:S06]  /*1e30*/  @P0 BRA `(.L_x_28) ;  /* 0x0000004c00000947 */ /* 0x000fec0003800000 */
[----:B-----5:R-:W-:Y:S01]  /*1e40*/  FSETP.NEU.AND P1, PT, R89, RZ, PT ;  /* 0x000000ff5900720b */ /* 0x020fe20003f2d000 */
[----:B------:R-:W-:Y:S01]  /*1e50*/  IMAD.IADD R4, R90, 0x1, -R3 ;  /* 0x000000015a047824 */ /* 0x000fe200078e0a03 */
[----:B------:R-:W-:Y:S01]  /*1e60*/  BSSY B0, `(.L_x_28) ;  /* 0x00004bd000007945 */ /* 0x000fe20003800000 */
[----:B------:R-:W-:Y:S02]  /*1e70*/  IMAD.IADD R3, R99, 0x1, -R6 ;  /* 0x0000000163037824 */ /* 0x000fe400078e0a06 */
[----:B------:R-:W-:Y:S01]  /*1e80*/  IMAD.IADD R103, R111, 0x1, R11 ;  /* 0x000000016f677824 */ /* 0x000fe200078e020b */
[----:B------:R-:W-:-:S04]  /*1e90*/  ISETP.GT.AND P6, PT, R4, RZ, PT ;  /* 0x000000ff0400720c */ /* 0x000fc80003fc4270 */
[----:B------:R-:W-:-:S03]  /*1ea0*/  ISETP.GT.AND P0, PT, R3, RZ, P6 ;  /* 0x000000ff0300720c */ /* 0x000fc60003704270 */
[----:B------:R-:W-:Y:S10]  /*1eb0*/  @!P1 BRA `(.L_x_29) ;  /* 0x0000003400709947 */ /* 0x000ff40003800000 */
[----:B------:R-:W0:Y:S01]  /*1ec0*/  LDC.64 R14, c[0x0][0x5b8] ;  /* 0x00016e00ff0e7b82 */ /* 0x000e220000000a00 */
[----:B------:R-:W-:-:S07]  /*1ed0*/  ULDC.64 UR4, c[0x0][0x5c0] ;  /* 0x0001700000047ab9 */ /* 0x000fce0000000a00 */
[----:B------:R-:W1:Y:S08]  /*1ee0*/  LDC.64 R104, c[0x0][0x5b0] ;  /* 0x00016c00ff687b82 */ /* 0x000e700000000a00 */
[----:B------:R-:W2:Y:S01]  /*1ef0*/  LDC.64 R12, c[0x0][0x5a8] ;  /* 0x00016a00ff0c7b82 */ /* 0x000ea20000000a00 */
[-C--:B0-----:R-:W-:Y:S02]  /*1f00*/  IMAD R6, R21, R14.reuse, RZ ;  /* 0x0000000e15067224 */ /* 0x081fe400078e02ff */
[----:B------:R-:W-:-:S04]  /*1f10*/  IMAD.WIDE.U32 R20, R19, R14, R8 ;  /* 0x0000000e13147225 */ /* 0x000fc800078e0008 */
[----:B------:R-:W-:Y:S02]  /*1f20*/  IMAD R113, R19, R15, R6 ;  /* 0x0000000f13717224 */ /* 0x000fe400078e0206 */
[-C--:B-1----:R-:W-:Y:S02]  /*1f30*/  IMAD R5, R107, R104.reuse, RZ ;  /* 0x000000686b057224 */ /* 0x082fe400078e02ff */
[----:B------:R-:W-:Y:S02]  /*1f40*/  IMAD.IADD R101, R21, 0x1, R113 ;  /* 0x0000000115657824 */ /* 0x000fe400078e0271 */
[----:B------:R-:W-:Y:S02]  /*1f50*/  IMAD.MOV.U32 R100, RZ, RZ, R20 ;  /* 0x000000ffff647224 */ /* 0x000fe400078e0014 */
[C---:B------:R-:W-:Y:S02]  /*1f60*/  IMAD R117, R106.reuse, R105, R5 ;  /* 0x000000696a757224 */ /* 0x040fe400078e0205 */
[----:B------:R-:W-:-:S04]  /*1f70*/  IMAD.WIDE.U32 R6, R106, R104, R100 ;  /* 0x000000686a067225 */ /* 0x000fc800078e0064 */
[----:B------:R-:W-:Y:S01]  /*1f80*/  IMAD.IADD R5, R7, 0x1, R117 ;  /* 0x0000000107057824 */ /* 0x000fe200078e0275 */
[----:B--2---:R-:W-:-:S04]  /*1f90*/  LEA R10, P1, R6, R12, 0x1 ;  /* 0x0000000c060a7211 */ /* 0x004fc800078208ff */
[----:B------:R-:W-:-:S05]  /*1fa0*/  LEA.HI.X R11, R6, R13, R5, 0x1, P1 ;  /* 0x0000000d060b7211 */ /* 0x000fca00008f0c05 */
[----:B------:R-:W2:Y:S01]  /*1fb0*/  @P0 LDG.E.LTC128B.U16 R5, desc[UR38][R10.64] ;  /* 0x000000260a050981 */ /* 0x000ea2000c1e1520 */
[----:B------:R-:W-:Y:S01]  /*1fc0*/  ISETP.GT.AND P4, PT, R4, 0x1, PT ;  /* 0x000000010400780c */ /* 0x000fe20003f84270 */
[----:B------:R-:W-:Y:S01]  /*1fd0*/  IMAD.WIDE.U32 R6, R106, R104, R8 ;  /* 0x000000686a067225 */ /* 0x000fe200078e0008 */
[----:B------:R-:W-:Y:S01]  /*1fe0*/  BSSY B1, `(.L_x_30) ;  /* 0x0000013000017945 */ /* 0x000fe20003800000 */
[----:B------:R-:W-:Y:S02]  /*1ff0*/  SHF.L.U64.HI R111, R104, 0x3, R105 ;  /* 0x00000003686f7819 */ /* 0x000fe40000010269 */
[----:B------:R-:W-:Y:S01]  /*2000*/  IMAD.IADD R7, R117, 0x1, R7 ;  /* 0x0000000175077824 */ /* 0x000fe200078e0207 */
[----:B------:R-:W-:Y:S01]  /*2010*/  P2R R116, PR, RZ, 0x10 ;  /* 0x00000010ff747803 */ /* 0x000fe20000000000 */
[----:B------:R-:W-:-:S04]  /*2020*/  IMAD.WIDE.U32 R108, R19, R14, R6 ;  /* 0x0000000e136c7225 */ /* 0x000fc800078e0006 */
[----:B------:R-:W-:Y:S01]  /*2030*/  IMAD.IADD R7, R113, 0x1, R109 ;  /* 0x0000000171077824 */ /* 0x000fe200078e026d */
[----:B------:R-:W-:-:S04]  /*2040*/  LEA R6, P2, R108, R12, 0x1 ;  /* 0x0000000c6c067211 */ /* 0x000fc800078408ff */
[----:B------:R-:W-:Y:S01]  /*2050*/  LEA.HI.X R7, R108, R13, R7, 0x1, P2 ;  /* 0x0000000d6c077211 */ /* 0x000fe200010f0c07 */
[----:B--2---:R-:W-:-:S04]  /*2060*/  IMAD.U32 R102, R5, 0x10000, RZ ;  /* 0x0001000005667824 */ /* 0x004fc800078e00ff */
[----:B------:R-:W-:Y:S01]  /*2070*/  FMUL R15, R102, R89 ;  /* 0x00000059660f7220 */ /* 0x000fe20000400000 */
[----:B------:R-:W-:-:S03]  /*2080*/  LEA R102, P1, R110, UR4, 0x1 ;  /* 0x000000046e667c11 */ /* 0x000fc6000f8208ff */
[----:B------:R-:W-:Y:S01]  /*2090*/  FFMA R15, R56, R88, R15 ;  /* 0x00000058380f7223 */ /* 0x000fe2000000000f */
[----:B------:R-:W-:Y:S01]  /*20a0*/  LEA.HI.X R103, R110, UR5, R103, 0x1, P1 ;  /* 0x000000056e677c11 */ /* 0x000fe200088f0c67 */
[----:B------:R-:W-:Y:S01]  /*20b0*/  IMAD.SHL.U32 R110, R104, 0x8, RZ ;  /* 0x00000008686e7824 */ /* 0x000fe200078e00ff */
[----:B------:R-:W-:Y:S02]  /*20c0*/  ISETP.GT.AND P1, PT, R3, RZ, P4 ;  /* 0x000000ff0300720c */ /* 0x000fe40002724270 */
[----:B------:R-:W-:-:S05]  /*20d0*/  F2FP.BF16.F32.PACK_AB R15, RZ, R15 ;  /* 0x0000000fff0f723e */ /* 0x000fca00000010ff */
[----:B------:R0:W-:Y:S06]  /*20e0*/  @P0 STG.E.U16 desc[UR38][R102.64], R15 ;  /* 0x0000000f66000986 */ /* 0x0001ec000c101526 */
[----:B------:R-:W-:Y:S05]  /*20f0*/  @!P1 BRA `(.L_x_31) ;  /* 0x0000000000049947 */ /* 0x000fea0003800000 */
[----:B------:R1:W5:Y:S02]  /*2100*/  LDG.E.LTC128B.U16 R5, desc[UR38][R6.64+0x2] ;  /* 0x0000022606057981 */ /* 0x000364000c1e1520 */
.L_x_31:
[----:B------:R-:W-:Y:S05]  /*2110*/  BSYNC B1 ;  /* 0x0000000000017941 */ /* 0x000fea0003800000 */
.L_x_30:
[----:B-----5:R-:W-:Y:S01]  /*2120*/  IMAD.U32 R10, R5, 0x10000, RZ ;  /* 0x00010000050a7824 */ /* 0x020fe200078e00ff */
[----:B------:R-:W-:Y:S01]  /*2130*/  ISETP.GT.AND P0, PT, R3, 0x8, P6 ;  /* 0x000000080300780c */ /* 0x000fe20003704270 */
[----:B------:R-:W-:Y:S01]  /*2140*/  IMAD.WIDE.U32 R114, R106, R104, R110 ;  /* 0x000000686a727225 */ /* 0x000fe200078e006e */
[----:B0-----:R-:W-:-:S03]  /*2150*/  PRMT R15, R5, 0x7610, R15 ;  /* 0x00007610050f7816 */ /* 0x001fc6000000000f */
[----:B------:R-:W-:Y:S01]  /*2160*/  FMUL R10, R10, R89 ;  /* 0x000000590a0a7220 */ /* 0x000fe20000400000 */
[----:B------:R-:W-:Y:S01]  /*2170*/  IMAD.IADD R117, R117, 0x1, R115 ;  /* 0x0000000175757824 */ /* 0x000fe200078e0273 */
[----:B------:R-:W-:Y:S02]  /*2180*/  IADD3 R11, P2, R20, R114, RZ ;  /* 0x00000072140b7210 */ /* 0x000fe40007f5e0ff */
[----:B------:R-:W-:-:S03]  /*2190*/  FFMA R57, R57, R88, R10 ;  /* 0x0000005839397223 */ /* 0x000fc6000000000a */
[----:B------:R-:W-:Y:S01]  /*21a0*/  IMAD.X R56, R117, 0x1, R101, P2 ;  /* 0x0000000175387824 */ /* 0x000fe200010e0665 */
[C---:B------:R-:W-:Y:S02]  /*21b0*/  LEA R10, P2, R11.reuse, R12, 0x1 ;  /* 0x0000000c0b0a7211 */ /* 0x040fe400078408ff */
[----:B------:R-:W-:Y:S02]  /*21c0*/  F2FP.BF16.F32.PACK_AB R57, RZ, R57 ;  /* 0x00000039ff39723e */ /* 0x000fe400000010ff */
[----:B------:R-:W-:Y:S01]  /*21d0*/  LEA.HI.X R11, R11, R13, R56, 0x1, P2 ;  /* 0x0000000d0b0b7211 */ /* 0x000fe200010f0c38 */
[----:B------:R-:W-:Y:S01]  /*21e0*/  @P1 IMAD.MOV.U32 R56, RZ, RZ, R102 ;  /* 0x000000ffff381224 */ /* 0x000fe200078e0066 */
[----:B------:R-:W-:Y:S01]  /*21f0*/  PRMT R109, R57, 0x7610, R109 ;  /* 0x00007610396d7816 */ /* 0x000fe2000000006d */
[----:B------:R-:W-:-:S05]  /*2200*/  @P1 IMAD.MOV.U32 R57, RZ, RZ, R103 ;  /* 0x000000ffff391224 */ /* 0x000fca00078e0067 */
[----:B------:R0:W-:Y:S04]  /*2210*/  @P1 STG.E.U16 desc[UR38][R56.64+0x2], R109 ;  /* 0x0000026d38001986 */ /* 0x0001e8000c101526 */
[----:B------:R-:W2:Y:S01]  /*2220*/  @P0 LDG.E.LTC128B.U16 R15, desc[UR38][R10.64] ;  /* 0x000000260a0f0981 */ /* 0x000ea2000c1e1520 */
[----:B------:R-:W-:Y:S01]  /*2230*/  IADD3 R114, P1, R8, R114, RZ ;  /* 0x0000007208727210 */ /* 0x000fe20007f3e0ff */
[----:B------:R-:W-:Y:S01]  /*2240*/  BSSY B1, `(.L_x_32) ;  /* 0x0000012000017945 */ /* 0x000fe20003800000 */
[----:B------:R-:W-:-:S03]  /*2250*/  SHF.L.U64.HI R119, R94, 0x1, R93 ;  /* 0x000000015e777819 */ /* 0x000fc6000001025d */
[----:B------:R-:W-:Y:S01]  /*2260*/  IMAD.X R115, R9, 0x1, R117, P1 ;  /* 0x0000000109737824 */ /* 0x000fe200008e0675 */
[----:B------:R-:W-:Y:S01]  /*2270*/  ISETP.GT.AND P1, PT, R3, 0x8, P4 ;  /* 0x000000080300780c */ /* 0x000fe20002724270 */
[----:B------:R-:W-:Y:S02]  /*2280*/  IMAD.SHL.U32 R117, R94, 0x2, RZ ;  /* 0x000000025e757824 */ /* 0x000fe400078e00ff */
[----:B------:R-:W-:-:S04]  /*2290*/  IMAD.WIDE.U32 R114, R19, R14, R114 ;  /* 0x0000000e13727225 */ /* 0x000fc800078e0072 */
[----:B0-----:R-:W-:Y:S01]  /*22a0*/  IMAD.IADD R57, R113, 0x1, R115 ;  /* 0x0000000171397824 */ /* 0x001fe200078e0273 */
[----:B------:R-:W-:-:S04]  /*22b0*/  LEA R56, P3, R114, R12, 0x1 ;  /* 0x0000000c72387211 */ /* 0x000fc800078608ff */
[----:B------:R-:W-:Y:S01]  /*22c0*/  LEA.HI.X R57, R114, R13, R57, 0x1, P3 ;  /* 0x0000000d72397211 */ /* 0x000fe200018f0c39 */
[----:B--2---:R-:W-:-:S04]  /*22d0*/  IMAD.U32 R108, R15, 0x10000, RZ ;  /* 0x000100000f6c7824 */ /* 0x004fc800078e00ff */
[----:B------:R-:W-:Y:S01]  /*22e0*/  FMUL R5, R108, R89 ;  /* 0x000000596c057220 */ /* 0x000fe20000400000 */
[----:B------:R-:W-:-:S03]  /*22f0*/  IADD3 R108, P2, R117, R102, RZ ;  /* 0x00000066756c7210 */ /* 0x000fc60007f5e0ff */
[----:B------:R-:W-:Y:S02]  /*2300*/  FFMA R5, R58, R88, R5 ;  /* 0x000000583a057223 */ /* 0x000fe40000000005 */
[----:B------:R-:W-:-:S03]  /*2310*/  IMAD.X R109, R119, 0x1, R103, P2 ;  /* 0x00000001776d7824 */ /* 0x000fc600010e0667 */
[----:B------:R-:W-:-:S05]  /*2320*/  F2FP.BF16.F32.PACK_AB R5, RZ, R5 ;  /* 0x00000005ff05723e */ /* 0x000fca00000010ff */
[----:B------:R0:W-:Y:S01]  /*2330*/  @P0 STG.E.U16 desc[UR38][R108.64], R5 ;  /* 0x000000056c000986 */ /* 0x0001e2000c101526 */
[----:B------:R-:W-:Y:S05]  /*2340*/  @!P1 BRA `(.L_x_33) ;  /* 0x0000000000049947 */ /* 0x000fea0003800000 */
[----:B------:R2:W5:Y:S02]  /*2350*/  LDG.E.LTC128B.U16 R15, desc[UR38][R56.64+0x2] ;  /* 0x00000226380f7981 */ /* 0x000564000c1e1520 */
.L_x_33:
[----:B------:R-:W-:Y:S05]  /*2360*/  BSYNC B1 ;  /* 0x0000000000017941 */ /* 0x000fea0003800000 */
.L_x_32:
[----:B-----5:R-:W-:Y:S01]  /*2370*/  IMAD.U32 R10, R15, 0x10000, RZ ;  /* 0x000100000f0a7824 */ /* 0x020fe200078e00ff */
[----:B------:R-:W-:Y:S01]  /*2380*/  ISETP.GT.AND P4, PT, R4, 0x8, PT ;  /* 0x000000080400780c */ /* 0x000fe20003f84270 */
[----:B------:R-:W-:Y:S01]  /*2390*/  IMAD.MOV.U32 R58, RZ, RZ, R108 ;  /* 0x000000ffff3a7224 */ /* 0x000fe200078e006c */
[----:B------:R-:W-:Y:S01]  /*23a0*/  BSSY B1, `(.L_x_34) ;  /* 0x000000b000017945 */ /* 0x000fe20003800000 */
[----:B------:R-:W-:Y:S01]  /*23b0*/  FMUL R10, R10, R89 ;  /* 0x000000590a0a7220 */ /* 0x000fe20000400000 */
[----:B------:R-:W-:Y:S02]  /*23c0*/  ISETP.GT.AND P0, PT, R3, RZ, P4 ;  /* 0x000000ff0300720c */ /* 0x000fe40002704270 */
[----:B------:R-:W-:Y:S01]  /*23d0*/  P2R R115, PR, RZ, 0x10 ;  /* 0x00000010ff737803 */ /* 0x000fe20000000000 */
[----:B------:R-:W-:Y:S01]  /*23e0*/  FFMA R10, R59, R88, R10 ;  /* 0x000000583b0a7223 */ /* 0x000fe2000000000a */
[----:B------:R-:W-:Y:S01]  /*23f0*/  IMAD.MOV.U32 R59, RZ, RZ, R109 ;  /* 0x000000ffff3b7224 */ /* 0x000fe200078e006d */
[----:B------:R-:W-:-:S03]  /*2400*/  PRMT R114, R15, 0x7610, R114 ;  /* 0x000076100f727816 */ /* 0x000fc60000000072 */
[----:B------:R-:W-:-:S05]  /*2410*/  F2FP.BF16.F32.PACK_AB R10, RZ, R10 ;  /* 0x0000000aff0a723e */ /* 0x000fca00000010ff */
[----:B------:R3:W-:Y:S01]  /*2420*/  @P1 STG.E.U16 desc[UR38][R58.64+0x2], R10 ;  /* 0x0000020a3a001986 */ /* 0x0007e2000c101526 */
[----:B------:R-:W-:Y:S05]  /*2430*/  @!P0 BRA `(.L_x_35) ;  /* 0x0000000000048947 */ /* 0x000fea0003800000 */
[----:B------:R4:W5:Y:S02]  /*2440*/  LDG.E.LTC128B.U16 R114, desc[UR38][R6.64+0x10] ;  /* 0x0000102606727981 */ /* 0x000964000c1e1520 */
.L_x_35:
[----:B------:R-:W-:Y:S05]  /*2450*/  BSYNC B1 ;  /* 0x0000000000017941 */ /* 0x000fea0003800000 */
.L_x_34:
[----:B---3-5:R-:W-:Y:S01]  /*2460*/  IMAD.U32 R10, R114, 0x10000, RZ ;  /* 0x00010000720a7824 */ /* 0x028fe200078e00ff */
[C---:B0-----:R-:W-:Y:S01]  /*2470*/  SHF.L.U64.HI R5, R95.reuse, 0x1, R92 ;  /* 0x000000015f057819 */ /* 0x041fe2000001025c */
[----:B------:R-:W-:Y:S01]  /*2480*/  IMAD.SHL.U32 R15, R95, 0x2, RZ ;  /* 0x000000025f0f7824 */ /* 0x000fe200078e00ff */
[----:B------:R-:W-:Y:S01]  /*2490*/  ISETP.GT.AND P3, PT, R4, 0x9, PT ;  /* 0x000000090400780c */ /* 0x000fe20003f64270 */
[----:B------:R-:W-:Y:S01]  /*24a0*/  FMUL R11, R10, R89 ;  /* 0x000000590a0b7220 */ /* 0x000fe20000400000 */
[----:B------:R-:W-:Y:S02]  /*24b0*/  BSSY B1, `(.L_x_36) ;  /* 0x000000a000017945 */ /* 0x000fe40003800000 */
[----:B------:R-:W-:Y:S01]  /*24c0*/  IADD3 R10, P1, P2, R15, R102, R117 ;  /* 0x000000660f0a7210 */ /* 0x000fe20007a3e075 */
[----:B------:R-:W-:Y:S01]  /*24d0*/  FFMA R60, R60, R88, R11 ;  /* 0x000000583c3c7223 */ /* 0x000fe2000000000b */
[----:B------:R-:W-:Y:S02]  /*24e0*/  P2R R117, PR, RZ, 0x8 ;  /* 0x00000008ff757803 */ /* 0x000fe40000000000 */
[----:B------:R-:W-:-:S02]  /*24f0*/  IADD3.X R11, R5, R103, R119, P1, P2 ;  /* 0x00000067050b7210 */ /* 0x000fc40000fe4477 */
[----:B------:R-:W-:Y:S02]  /*2500*/  F2FP.BF16.F32.PACK_AB R60, RZ, R60 ;  /* 0x0000003cff3c723e */ /* 0x000fe400000010ff */
[----:B------:R-:W-:-:S03]  /*2510*/  ISETP.GT.AND P1, PT, R3, RZ, P3 ;  /* 0x000000ff0300720c */ /* 0x000fc60001f24270 */
[----:B------:R0:W-:Y:S10]  /*2520*/  @P0 STG.E.U16 desc[UR38][R102.64+0x10], R60 ;  /* 0x0000103c66000986 */ /* 0x0001f4000c101526 */
[----:B------:R-:W-:Y:S05]  /*2530*/  @!P1 BRA `(.L_x_37) ;  /* 0x0000000000049947 */ /* 0x000fea0003800000 */
[----:B------:R3:W5:Y:S02]  /*2540*/  LDG.E.LTC128B.U16 R114, desc[UR38][R6.64+0x12] ;  /* 0x0000122606727981 */ /* 0x000764000c1e1520 */
.L_x_37:
[----:B------:R-:W-:Y:S05]  /*2550*/  BSYNC B1 ;  /* 0x0000000000017941 */ /* 0x000fea0003800000 */
.L_x_36:
[----:B0----5:R-:W-:Y:S01]  /*2560*/  IMAD.U32 R60, R114, 0x10000, RZ ;  /* 0x00010000723c7824 */ /* 0x021fe200078e00ff */
[----:B------:R-:W-:Y:S01]  /*2570*/  ISETP.GT.AND P0, PT, R3, 0x8, P4 ;  /* 0x000000080300780c */ /* 0x000fe20002704270 */
[----:B------:R-:W-:Y:S02]  /*2580*/  BSSY B1, `(.L_x_38) ;  /* 0x000000a000017945 */ /* 0x000fe40003800000 */
[----:B------:R-:W-:-:S04]  /*2590*/  FMUL R60, R60, R89 ;  /* 0x000000593c3c7220 */ /* 0x000fc80000400000 */
[----:B------:R-:W-:Y:S01]  /*25a0*/  FFMA R60, R61, R88, R60 ;  /* 0x000000583d3c7223 */ /* 0x000fe2000000003c */
[----:B------:R-:W-:-:S04]  /*25b0*/  @P1 IMAD.MOV.U32 R61, RZ, RZ, R103 ;  /* 0x000000ffff3d1224 */ /* 0x000fc800078e0067 */
[----:B------:R-:W-:-:S04]  /*25c0*/  F2FP.BF16.F32.PACK_AB R60, RZ, R60 ;  /* 0x0000003cff3c723e */ /* 0x000fc800000010ff */
[----:B------:R-:W-:Y:S01]  /*25d0*/  PRMT R118, R60, 0x7610, R118 ;  /* 0x000076103c767816 */ /* 0x000fe20000000076 */
[----:B------:R-:W-:-:S05]  /*25e0*/  @P1 IMAD.MOV.U32 R60, RZ, RZ, R102 ;  /* 0x000000ffff3c1224 */ /* 0x000fca00078e0066 */
[----:B------:R0:W-:Y:S01]  /*25f0*/  @P1 STG.E.U16 desc[UR38][R60.64+0x12], R118 ;  /* 0x000012763c001986 */ /* 0x0001e2000c101526 */
[----:B------:R-:W-:Y:S05]  /*2600*/  @!P0 BRA `(.L_x_39) ;  /* 0x0000000000048947 */ /* 0x000fea0003800000 */
[----:B------:R0:W5:Y:S02]  /*2610*/  LDG.E.LTC128B.U16 R114, desc[UR38][R56.64+0x10] ;  /* 0x0000102638727981 */ /* 0x000164000c1e1520 */
.L_x_39:
[----:B------:R-:W-:Y:S05]  /*2620*/  BSYNC B1 ;  /* 0x0000000000017941 */ /* 0x000fea0003800000 */
.L_x_38:
[----:B0----5:R-:W-:Y:S01]  /*2630*/  IMAD.U32 R60, R114, 0x10000, RZ ;  /* 0x00010000723c7824 */ /* 0x021fe200078e00ff */
[----:B------:R-:W-:Y:S01]  /*2640*/  ISETP.GT.AND P1, PT, R3, 0x8, P3 ;  /* 0x000000080300780c */ /* 0x000fe20001f24270 */
[----:B------:R-:W-:Y:S02]  /*2650*/  BSSY B1, `(.L_x_40) ;  /* 0x0000007000017945 */ /* 0x000fe40003800000 */
[----:B------:R-:W-:-:S04]  /*2660*/  FMUL R61, R60, R89 ;  /* 0x000000593c3d7220 */ /* 0x000fc80000400000 */
[----:B------:R-:W-:-:S05]  /*2670*/  FFMA R61, R62, R88, R61 ;  /* 0x000000583e3d7223 */ /* 0x000fca000000003d */
[----:B------:R-:W-:-:S05]  /*2680*/  F2FP.BF16.F32.PACK_AB R61, RZ, R61 ;  /* 0x0000003dff3d723e */ /* 0x000fca00000010ff */
[----:B------:R0:W-:Y:S01]  /*2690*/  @P0 STG.E.U16 desc[UR38][R58.64+0x10], R61 ;  /* 0x0000103d3a000986 */ /* 0x0001e2000c101526 */
[----:B------:R-:W-:Y:S05]  /*26a0*/  @!P1 BRA `(.L_x_41) ;  /* 0x0000000000049947 */ /* 0x000fea0003800000 */
[----:B------:R0:W5:Y:S02]  /*26b0*/  LDG.E.LTC128B.U16 R114, desc[UR38][R56.64+0x12] ;  /* 0x0000122638727981 */ /* 0x000164000c1e1520 */
.L_x_41:
[----:B------:R-:W-:Y:S05]  /*26c0*/  BSYNC B1 ;  /* 0x0000000000017941 */ /* 0x000fea0003800000 */
.L_x_40:
[----:B-----5:R-:W-:Y:S01]  /*26d0*/  IMAD.U32 R60, R114, 0x10000, RZ ;  /* 0x00010000723c7824 */ /* 0x020fe200078e00ff */
[----:B------:R-:W-:Y:S01]  /*26e0*/  IADD3 R121, P0, R106, 0x80, RZ ;  /* 0x000000806a797810 */ /* 0x000fe20007f1e0ff */
[----:B------:R-:W-:Y:S01]  /*26f0*/  BSSY B1, `(.L_x_42) ;  /* 0x000000b000017945 */ /* 0x000fe20003800000 */
[----:B------:R-:W-:Y:S01]  /*2700*/  ISETP.GT.AND P2, PT, R4, 0x10, PT ;  /* 0x000000100400780c */ /* 0x000fe20003f44270 */
[----:B------:R-:W-:Y:S02]  /*2710*/  FMUL R60, R60, R89 ;  /* 0x000000593c3c7220 */ /* 0x000fe40000400000 */
[----:B------:R-:W-:Y:S01]  /*2720*/  IMAD.X R107, RZ, RZ, R107, P0 ;  /* 0x000000ffff6b7224 */ /* 0x000fe200000e066b */
[----:B------:R-:W-:Y:S01]  /*2730*/  ISETP.GT.AND P0, PT, R3, RZ, P2 ;  /* 0x000000ff0300720c */ /* 0x000fe20001704270 */
[----:B------:R-:W-:Y:S01]  /*2740*/  FFMA R60, R63, R88, R60 ;  /* 0x000000583f3c7223 */ /* 0x000fe2000000003c */
[----:B------:R-:W-:-:S04]  /*2750*/  P2R R118, PR, RZ, 0x4 ;  /* 0x00000004ff767803 */ /* 0x000fc80000000000 */
[----:B------:R-:W-:-:S05]  /*2760*/  F2FP.BF16.F32.PACK_AB R60, RZ, R60 ;  /* 0x0000003cff3c723e */ /* 0x000fca00000010ff */
[----:B------:R0:W-:Y:S02]  /*2770*/  @P1 STG.E.U16 desc[UR38][R58.64+0x12], R60 ;  /* 0x0000123c3a001986 */ /* 0x0001e4000c101526 */
[----:B------:R-:W-:Y:S05]  /*2780*/  @!P0 BRA `(.L_x_43) ;  /* 0x0000000000048947 */ /* 0x000fea0003800000 */
[----:B------:R0:W5:Y:S02]  /*2790*/  LDG.E.LTC128B.U16 R114, desc[UR38][R6.64+0x20] ;  /* 0x0000202606727981 */ /* 0x000164000c1e1520 */
.L_x_43:
[----:B------:R-:W-:Y:S05]  /*27a0*/  BSYNC B1 ;  /* 0x0000000000017941 */ /* 0x000fea0003800000 */
.L_x_42:
[----:B0----5:R-:W-:Y:S01]  /*27b0*/  IMAD.U32 R60, R114, 0x10000, RZ ;  /* 0x00010000723c7824 */ /* 0x021fe200078e00ff */
[----:B------:R-:W-:Y:S01]  /*27c0*/  ISETP.GT.AND P1, PT, R4, 0x11, PT ;  /* 0x000000110400780c */ /* 0x000fe20003f24270 */
[-C--:B------:R-:W-:Y:S01]  /*27d0*/  IMAD.WIDE.U32 R62, R121, R104.reuse, R8 ;  /* 0x00000068793e7225 */ /* 0x080fe200078e0008 */
[----:B------:R-:W-:Y:S03]  /*27e0*/  BSSY B1, `(.L_x_44) ;  /* 0x0000021000017945 */ /* 0x000fe60003800000 */
[----:B------:R-:W-:Y:S01]  /*27f0*/  FMUL R21, R60, R89 ;  /* 0x000000593c157220 */ /* 0x000fe20000400000 */
[----:B------:R-:W-:-:S03]  /*2800*/  IMAD R60, R107, R104, RZ ;  /* 0x000000686b3c7224 */ /* 0x000fc600078e02ff */
[----:B------:R-:W-:Y:S01]  /*2810*/  FFMA R21, R64, R88, R21 ;  /* 0x0000005840157223 */ /* 0x000fe20000000015 */
[C---:B------:R-:W-:Y:S02]  /*2820*/  IMAD R119, R121.reuse, R105, R60 ;  /* 0x0000006979777224 */ /* 0x040fe400078e023c */
[----:B------:R-:W-:Y:S02]  /*2830*/  IMAD.WIDE.U32 R60, R121, R104, R100 ;  /* 0x00000068793c7225 */ /* 0x000fe400078e0064 */
[----:B------:R-:W-:Y:S02]  /*2840*/  F2FP.BF16.F32.PACK_AB R21, RZ, R21 ;  /* 0x00000015ff15723e */ /* 0x000fe400000010ff */
[----:B------:R-:W-:Y:S02]  /*2850*/  IMAD.IADD R63, R119, 0x1, R63 ;  /* 0x00000001773f7824 */ /* 0x000fe400078e023f */
[----:B------:R-:W-:Y:S01]  /*2860*/  PRMT R105, R21, 0x7610, R105 ;  /* 0x0000761015697816 */ /* 0x000fe20000000069 */
[----:B------:R-:W-:-:S02]  /*2870*/  IMAD.IADD R21, R61, 0x1, R119 ;  /* 0x000000013d157824 */ /* 0x000fc400078e0277 */
[----:B------:R-:W-:Y:S02]  /*2880*/  IMAD.WIDE.U32 R106, R19, R14, R62 ;  /* 0x0000000e136a7225 */ /* 0x000fe400078e003e */
[----:B------:R0:W-:Y:S01]  /*2890*/  @P0 STG.E.U16 desc[UR38][R102.64+0x20], R105 ;  /* 0x0000206966000986 */ /* 0x0001e2000c101526 */
[----:B------:R-:W-:-:S04]  /*28a0*/  LEA R62, P0, R60, R12, 0x1 ;  /* 0x0000000c3c3e7211 */ /* 0x000fc800078008ff */
[----:B------:R-:W-:Y:S01]  /*28b0*/  LEA.HI.X R63, R60, R13, R21, 0x1, P0 ;  /* 0x0000000d3c3f7211 */ /* 0x000fe200000f0c15 */
[----:B------:R-:W-:Y:S01]  /*28c0*/  IMAD.IADD R21, R113, 0x1, R107 ;  /* 0x0000000171157824 */ /* 0x000fe200078e026b */
[----:B------:R-:W-:-:S04]  /*28d0*/  LEA R60, P0, R106, R12, 0x1 ;  /* 0x0000000c6a3c7211 */ /* 0x000fc800078008ff */
[----:B------:R-:W-:Y:S01]  /*28e0*/  LEA.HI.X R61, R106, R13, R21, 0x1, P0 ;  /* 0x0000000d6a3d7211 */ /* 0x000fe200000f0c15 */
[----:B0-----:R-:W-:-:S04]  /*28f0*/  IMAD.WIDE.U32 R104, R121, R104, R110 ;  /* 0x0000006879687225 */ /* 0x001fc800078e006e */
[----:B------:R-:W-:Y:S01]  /*2900*/  IMAD.IADD R119, R119, 0x1, R105 ;  /* 0x0000000177777824 */ /* 0x000fe200078e0269 */
[----:B------:R-:W-:-:S05]  /*2910*/  IADD3 R64, P0, R20, R104, RZ ;  /* 0x0000006814407210 */ /* 0x000fca0007f1e0ff */
[----:B------:R-:W-:Y:S01]  /*2920*/  IMAD.X R100, R119, 0x1, R101, P0 ;  /* 0x0000000177647824 */ /* 0x000fe200000e0665 */
[----:B------:R-:W-:-:S05]  /*2930*/  IADD3 R20, P0, R8, R104, RZ ;  /* 0x0000006808147210 */ /* 0x000fca0007f1e0ff */
[----:B------:R-:W-:Y:S01]  /*2940*/  IMAD.X R21, R9, 0x1, R119, P0 ;  /* 0x0000000109157824 */ /* 0x000fe200000e0677 */
[----:B------:R-:W-:Y:S01]  /*2950*/  LEA R8, P0, R64, R12, 0x1 ;  /* 0x0000000c40087211 */ /* 0x000fe200078008ff */
[----:B------:R-:W-:-:S03]  /*2960*/  IMAD.WIDE.U32 R20, R19, R14, R20 ;  /* 0x0000000e13147225 */ /* 0x000fc600078e0014 */
[----:B------:R-:W-:Y:S02]  /*2970*/  LEA.HI.X R9, R64, R13, R100, 0x1, P0 ;  /* 0x0000000d40097211 */ /* 0x000fe400000f0c64 */
[----:B------:R-:W-:Y:S01]  /*2980*/  P2R R100, PR, RZ, 0x2 ;  /* 0x00000002ff647803 */ /* 0x000fe20000000000 */
[----:B------:R-:W-:Y:S01]  /*2990*/  IMAD.IADD R113, R113, 0x1, R21 ;  /* 0x0000000171717824 */ /* 0x000fe200078e0215 */
[----:B------:R-:W-:-:S04]  /*29a0*/  LEA R12, P0, R20, R12, 0x1 ;  /* 0x0000000c140c7211 */ /* 0x000fc800078008ff */
[----:B------:R-:W-:Y:S02]  /*29b0*/  LEA.HI.X R13, R20, R13, R113, 0x1, P0 ;  /* 0x0000000d140d7211 */ /* 0x000fe400000f0c71 */
[----:B------:R-:W-:-:S13]  /*29c0*/  ISETP.GT.AND P0, PT, R3, RZ, P1 ;  /* 0x000000ff0300720c */ /* 0x000fda0000f04270 */
[----:B------:R-:W-:Y:S05]  /*29d0*/  @!P0 BRA `(.L_x_45) ;  /* 0x0000000000048947 */ /* 0x000fea0003800000 */
[----:B------:R0:W5:Y:S02]  /*29e0*/  LDG.E.LTC128B.U16 R114, desc[UR38][R6.64+0x22] ;  /* 0x0000222606727981 */ /* 0x000164000c1e1520 */
.L_x_45:
[----:B------:R-:W-:Y:S05]  /*29f0*/  BSYNC B1 ;  /* 0x0000000000017941 */ /* 0x000fea0003800000 */
.L_x_44:
[----:B-----5:R-:W-:Y:S01]  /*2a00*/  IMAD.U32 R14, R114, 0x10000, RZ ;  /* 0x00010000720e7824 */ /* 0x020fe200078e00ff */
[----:B------:R-:W-:Y:S01]  /*2a10*/  BSSY B1, `(.L_x_46) ;  /* 0x000000a000017945 */ /* 0x000fe20003800000 */
[----:B------:R-:W-:Y:S02]  /*2a20*/  @P0 IMAD.MOV.U32 R20, RZ, RZ, R102 ;  /* 0x000000ffff140224 */ /* 0x000fe400078e0066 */
[----:B------:R-:W-:Y:S01]  /*2a30*/  FMUL R14, R14, R89 ;  /* 0x000000590e0e7220 */ /* 0x000fe20000400000 */
[----:B------:R-:W-:-:S03]  /*2a40*/  @P0 IMAD.MOV.U32 R21, RZ, RZ, R103 ;  /* 0x000000ffff150224 */ /* 0x000fc600078e0067 */
[----:B------:R-:W-:-:S05]  /*2a50*/  FFMA R14, R65, R88, R14 ;  /* 0x00000058410e7223 */ /* 0x000fca000000000e */
[----:B------:R-:W-:-:S05]  /*2a60*/  F2FP.BF16.F32.PACK_AB R14, RZ, R14 ;  /* 0x0000000eff0e723e */ /* 0x000fca00000010ff */
[----:B------:R0:W-:Y:S01]  /*2a70*/  @P0 STG.E.U16 desc[UR38][R20.64+0x22], R14 ;  /* 0x0000220e14000986 */ /* 0x0001e2000c101526 */
[----:B------:R-:W-:-:S13]  /*2a80*/  ISETP.GT.AND P0, PT, R3, 0x8, P2 ;  /* 0x000000080300780c */ /* 0x000fda0001704270 */
[----:B0-----:R-:W-:Y:S05]  /*2a90*/  @!P0 BRA `(.L_x_47) ;  /* 0x0000000000048947 */ /* 0x001fea0003800000 */
[----:B------:R0:W5:Y:S02]  /*2aa0*/  LDG.E.LTC128B.U16 R114, desc[UR38][R56.64+0x20] ;  /* 0x0000202638727981 */ /* 0x000164000c1e1520 */
.L_x_47:
[----:B------:R-:W-:Y:S05]  /*2ab0*/  BSYNC B1 ;  /* 0x0000000000017941 */ /* 0x000fea0003800000 */
.L_x_46:
[----:B-----5:R-:W-:Y:S01]  /*2ac0*/  IMAD.U32 R14, R114, 0x10000, RZ ;  /* 0x00010000720e7824 */ /* 0x020fe200078e00ff */
[----:B------:R-:W-:Y:S03]  /*2ad0*/  BSSY B1, `(.L_x_48) ;  /* 0x0000008000017945 */ /* 0x000fe60003800000 */
[----:B------:R-:W-:-:S04]  /*2ae0*/  FMUL R19, R14, R89 ;  /* 0x000000590e137220 */ /* 0x000fc80000400000 */
[----:B------:R-:W-:-:S05]  /*2af0*/  FFMA R19, R66, R88, R19 ;  /* 0x0000005842137223 */ /* 0x000fca0000000013 */
[----:B------:R-:W-:-:S05]  /*2b00*/  F2FP.BF16.F32.PACK_AB R19, RZ, R19 ;  /* 0x00000013ff13723e */ /* 0x000fca00000010ff */
[----:B------:R0:W-:Y:S01]  /*2b10*/  @P0 STG.E.U16 desc[UR38][R58.64+0x20], R19 ;  /* 0x000020133a000986 */ /* 0x0001e2000c101526 */
[----:B------:R-:W-:-:S13]  /*2b20*/  ISETP.GT.AND P0, PT, R3, 0x8, P1 ;  /* 0x000000080300780c */ /* 0x000fda0000f04270 */
[----:B0-----:R-:W-:Y:S05]  /*2b30*/  @!P0 BRA `(.L_x_49) ;  /* 0x0000000000048947 */ /* 0x001fea0003800000 */
[----:B------:R0:W5:Y:S02]  /*2b40*/  LDG.E.LTC128B.U16 R114, desc[UR38][R56.64+0x22] ;  /* 0x0000222638727981 */ /* 0x000164000c1e1520 */
.L_x_49:
[----:B------:R-:W-:Y:S05]  /*2b50*/  BSYNC B1 ;  /* 0x0000000000017941 */ /* 0x000fea0003800000 */
.L_x_48:
[----:B-----5:R-:W-:Y:S01]  /*2b60*/  IMAD.U32 R14, R114, 0x10000, RZ ;  /* 0x00010000720e7824 */ /* 0x020fe200078e00ff */
[----:B------:R-:W-:Y:S01]  /*2b70*/  ISETP.GT.AND P2, PT, R4, 0x18, PT ;  /* 0x000000180400780c */ /* 0x000fe20003f44270 */
[----:B------:R-:W-:Y:S02]  /*2b80*/  BSSY B1, `(.L_x_50) ;  /* 0x0000009000017945 */ /* 0x000fe40003800000 */
[----:B------:R-:W-:Y:S01]  /*2b90*/  FMUL R14, R14, R89 ;  /* 0x000000590e0e7220 */ /* 0x000fe20000400000 */
[----:B------:R-:W-:-:S03]  /*2ba0*/  P2R R101, PR, RZ, 0x4 ;  /* 0x00000004ff657803 */ /* 0x000fc60000000000 */
[----:B------:R-:W-:-:S05]  /*2bb0*/  FFMA R14, R67, R88, R14 ;  /* 0x00000058430e7223 */ /* 0x000fca000000000e */
[----:B------:R-:W-:-:S05]  /*2bc0*/  F2FP.BF16.F32.PACK_AB R14, RZ, R14 ;  /* 0x0000000eff0e723e */ /* 0x000fca00000010ff */
[----:B------:R0:W-:Y:S01]  /*2bd0*/  @P0 STG.E.U16 desc[UR38][R58.64+0x22], R14 ;  /* 0x0000220e3a000986 */ /* 0x0001e2000c101526 */
[----:B------:R-:W-:-:S13]  /*2be0*/  ISETP.GT.AND P0, PT, R3, RZ, P2 ;  /* 0x000000ff0300720c */ /* 0x000fda0001704270 */
[----:B0-----:R-:W-:Y:S05]  /*2bf0*/  @!P0 BRA `(.L_x_51) ;  /* 0x0000000000048947 */ /* 0x001fea0003800000 */
[----:B------:R0:W5:Y:S02]  /*2c00*/  LDG.E.LTC128B.U16 R114, desc[UR38][R6.64+0x30] ;  /* 0x0000302606727981 */ /* 0x000164000c1e1520 */
.L_x_51:
[----:B------:R-:W-:Y:S05]  /*2c10*/  BSYNC B1 ;  /* 0x0000000000017941 */ /* 0x000fea0003800000 */
.L_x_50:
[----:B-----5:R-:W-:Y:S01]  /*2c20*/  IMAD.U32 R14, R114, 0x10000, RZ ;  /* 0x00010000720e7824 */ /* 0x020fe200078e00ff */
[----:B------:R-:W-:Y:S01]  /*2c30*/  ISETP.GT.AND P1, PT, R4, 0x19, PT ;  /* 0x000000190400780c */ /* 0x000fe20003f24270 */
[----:B------:R-:W-:Y:S01]  /*2c40*/  @P0 IMAD.MOV.U32 R20, RZ, RZ, R102 ;  /* 0x000000ffff140224 */ /* 0x000fe200078e0066 */
[----:B------:R-:W-:Y:S01]  /*2c50*/  BSSY B1, `(.L_x_52) ;  /* 0x000000a000017945 */ /* 0x000fe20003800000 */
[----:B------:R-:W-:Y:S01]  /*2c60*/  FMUL R19, R14, R89 ;  /* 0x000000590e137220 */ /* 0x000fe20000400000 */
[----:B------:R-:W-:-:S03]  /*2c70*/  @P0 IMAD.MOV.U32 R21, RZ, RZ, R103 ;  /* 0x000000ffff150224 */ /* 0x000fc600078e0067 */
[----:B------:R-:W-:Y:S01]  /*2c80*/  FFMA R19, R68, R88, R19 ;  /* 0x0000005844137223 */ /* 0x000fe20000000013 */
[----:B------:R-:W-:-:S04]  /*2c90*/  P2R R68, PR, RZ, 0x2 ;  /* 0x00000002ff447803 */ /* 0x000fc80000000000 */
[----:B------:R-:W-:-:S05]  /*2ca0*/  F2FP.BF16.F32.PACK_AB R19, RZ, R19 ;  /* 0x00000013ff13723e */ /* 0x000fca00000010ff */
[----:B------:R0:W-:Y:S01]  /*2cb0*/  @P0 STG.E.U16 desc[UR38][R20.64+0x30], R19 ;  /* 0x0000301314000986 */ /* 0x0001e2000c101526 */
[----:B------:R-:W-:-:S13]  /*2cc0*/  ISETP.GT.AND P0, PT, R3, RZ, P1 ;  /* 0x000000ff0300720c */ /* 0x000fda0000f04270 */
[----:B0-----:R-:W-:Y:S05]  /*2cd0*/  @!P0 BRA `(.L_x_53) ;  /* 0x0000000000048947 */ /* 0x001fea0003800000 */
[----:B------:R0:W5:Y:S02]  /*2ce0*/  LDG.E.LTC128B.U16 R114, desc[UR38][R6.64+0x32] ;  /* 0x0000322606727981 */ /* 0x000164000c1e1520 */
.L_x_53:
[----:B------:R-:W-:Y:S05]  /*2cf0*/  BSYNC B1 ;  /* 0x0000000000017941 */ /* 0x000fea0003800000 */
.L_x_52:
        /* <DEDUP_REMOVED lines=11> */
.L_x_55:
[----:B------:R-:W-:Y:S05]  /*2db0*/  BSYNC B1 ;  /* 0x0000000000017941 */ /* 0x000fea0003800000 */
.L_x_54:
        /* <DEDUP_REMOVED lines=9> */
.L_x_57:
[----:B------:R-:W-:Y:S05]  /*2e50*/  BSYNC B1 ;  /* 0x0000000000017941 */ /* 0x000fea0003800000 */
.L_x_56:
        /* <DEDUP_REMOVED lines=11> */
.L_x_59:
[----:B------:R-:W-:Y:S05]  /*2f10*/  BSYNC B1 ;  /* 0x0000000000017941 */ /* 0x000fea0003800000 */
.L_x_58:
[----:B-----5:R-:W-:Y:S01]  /*2f20*/  IMAD.U32 R14, R114, 0x10000, RZ ;  /* 0x00010000720e7824 */ /* 0x020fe200078e00ff */
[----:B------:R-:W-:Y:S01]  /*2f30*/  ISETP.GT.AND P1, PT, R4, 0x21, PT ;  /* 0x000000210400780c */ /* 0x000fe20003f24270 */
[----:B------:R-:W-:Y:S01]  /*2f40*/  @P0 IMAD.MOV.U32 R20, RZ, RZ, R102 ;  /* 0x000000ffff140224 */ /* 0x000fe200078e0066 */
[----:B------:R-:W-:Y:S01]  /*2f50*/  BSSY B1, `(.L_x_60) ;  /* 0x000000a000017945 */ /* 0x000fe20003800000 */
[----:B------:R-:W-:Y:S01]  /*2f60*/  FMUL R19, R14, R89 ;  /* 0x000000590e137220 */ /* 0x000fe20000400000 */
[----:B------:R-:W-:Y:S01]  /*2f70*/  @P0 IMAD.MOV.U32 R21, RZ, RZ, R103 ;  /* 0x000000ffff150224 */ /* 0x000fe200078e0067 */
[----:B------:R-:W-:Y:S02]  /*2f80*/  P2R R70, PR, RZ, 0x2 ;  /* 0x00000002ff467803 */ /* 0x000fe40000000000 */
[----:B------:R-:W-:-:S05]  /*2f90*/  FFMA R19, R72, R88, R19 ;  /* 0x0000005848137223 */ /* 0x000fca0000000013 */
[----:B------:R-:W-:-:S05]  /*2fa0*/  F2FP.BF16.F32.PACK_AB R19, RZ, R19 ;  /* 0x00000013ff13723e */ /* 0x000fca00000010ff */
[----:B------:R0:W-:Y:S01]  /*2fb0*/  @P0 STG.E.U16 desc[UR38][R20.64+0x40], R19 ;  /* 0x0000401314000986 */ /* 0x0001e2000c101526 */
[----:B------:R-:W-:-:S13]  /*2fc0*/  ISETP.GT.AND P0, PT, R3, RZ, P1 ;  /* 0x000000ff0300720c */ /* 0x000fda0000f04270 */
[----:B0-----:R-:W-:Y:S05]  /*2fd0*/  @!P0 BRA `(.L_x_61) ;  /* 0x0000000000048947 */ /* 0x001fea0003800000 */
[----:B------:R0:W5:Y:S02]  /*2fe0*/  LDG.E.LTC128B.U16 R114, desc[UR38][R6.64+0x42] ;  /* 0x0000422606727981 */ /* 0x000164000c1e1520 */
.L_x_61:
[----:B------:R-:W-:Y:S05]  /*2ff0*/  BSYNC B1 ;  /* 0x0000000000017941 */ /* 0x000fea0003800000 */
.L_x_60:
        /* <DEDUP_REMOVED lines=11> */
.L_x_63:
[----:B------:R-:W-:Y:S05]  /*30b0*/  BSYNC B1 ;  /* 0x0000000000017941 */ /* 0x000fea0003800000 */
.L_x_62:
        /* <DEDUP_REMOVED lines=9> */
.L_x_65:
[----:B------:R-:W-:Y:S05]  /*3150*/  BSYNC B1 ;  /* 0x0000000000017941 */ /* 0x000fea0003800000 */
.L_x_64:
        /* <DEDUP_REMOVED lines=11> */
.L_x_67:
[----:B------:R-:W-:Y:S05]  /*3210*/  BSYNC B1 ;  /* 0x0000000000017941 */ /* 0x000fea0003800000 */
.L_x_66:
        /* <DEDUP_REMOVED lines=13> */
.L_x_69:
[----:B------:R-:W-:Y:S05]  /*32f0*/  BSYNC B1 ;  /* 0x0000000000017941 */ /* 0x000fea0003800000 */
.L_x_68:
        /* <DEDUP_REMOVED lines=11> */
.L_x_71:
[----:B------:R-:W-:Y:S05]  /*33b0*/  BSYNC B1 ;  /* 0x0000000000017941 */ /* 0x000fea0003800000 */
.L_x_70:
        /* <DEDUP_REMOVED lines=9> */
.L_x_73:
[----:B------:R-:W-:Y:S05]  /*3450*/  BSYNC B1 ;  /* 0x0000000000017941 */ /* 0x000fea0003800000 */
.L_x_72:
[----:B-----5:R-:W-:Y:S01]  /*3460*/  IMAD.U32 R14, R114, 0x10000, RZ ;  /* 0x00010000720e7824 */ /* 0x020fe200078e00ff */
[----:B------:R-:W-:Y:S01]  /*3470*/  ISETP.GT.AND P3, PT, R4, 0x30, PT ;  /* 0x000000300400780c */ /* 0x000fe20003f64270 */
[----:B------:R-:W-:Y:S02]  /*3480*/  BSSY B1, `(.L_x_74) ;  /* 0x0000008000017945 */ /* 0x000fe40003800000 */
[----:B------:R-:W-:-:S04]  /*3490*/  FMUL R14, R14, R89 ;  /* 0x000000590e0e7220 */ /* 0x000fc80000400000 */
[----:B------:R-:W-:-:S05]  /*34a0*/  FFMA R14, R79, R88, R14 ;  /* 0x000000584f0e7223 */ /* 0x000fca000000000e */
[----:B------:R-:W-:-:S05]  /*34b0*/  F2FP.BF16.F32.PACK_AB R14, RZ, R14 ;  /* 0x0000000eff0e723e */ /* 0x000fca00000010ff */
[----:B------:R0:W-:Y:S01]  /*34c0*/  @P0 STG.E.U16 desc[UR38][R58.64+0x52], R14 ;  /* 0x0000520e3a000986 */ /* 0x0001e2000c101526 */
[----:B------:R-:W-:-:S13]  /*34d0*/  ISETP.GT.AND P0, PT, R3, RZ, P3 ;  /* 0x000000ff0300720c */ /* 0x000fda0001f04270 */
[----:B0-----:R-:W-:Y:S05]  /*34e0*/  @!P0 BRA `(.L_x_75) ;  /* 0x0000000000048947 */ /* 0x001fea0003800000 */
[----:B------:R0:W5:Y:S02]  /*34f0*/  LDG.E.LTC128B.U16 R114, desc[UR38][R6.64+0x60] ;  /* 0x0000602606727981 */ /* 0x000164000c1e1520 */
.L_x_75:
[----:B------:R-:W-:Y:S05]  /*3500*/  BSYNC B1 ;  /* 0x0000000000017941 */ /* 0x000fea0003800000 */
.L_x_74:
[----:B-----5:R-:W-:Y:S01]  /*3510*/  IMAD.U32 R14, R114, 0x10000, RZ ;  /* 0x00010000720e7824 */ /* 0x020fe200078e00ff */
[----:B------:R-:W-:Y:S01]  /*3520*/  ISETP.GT.AND P2, PT, R4, 0x31, PT ;  /* 0x000000310400780c */ /* 0x000fe20003f44270 */
[----:B------:R-:W-:Y:S01]  /*3530*/  @P0 IMAD.MOV.U32 R20, RZ, RZ, R102 ;  /* 0x000000ffff140224 */ /* 0x000fe200078e0066 */
[----:B------:R-:W-:Y:S01]  /*3540*/  BSSY B1, `(.L_x_76) ;  /* 0x0000009000017945 */ /* 0x000fe20003800000 */
[----:B------:R-:W-:Y:S01]  /*3550*/  FMUL R19, R14, R89 ;  /* 0x000000590e137220 */ /* 0x000fe20000400000 */
[----:B------:R-:W-:-:S03]  /*3560*/  @P0 IMAD.MOV.U32 R21, RZ, RZ, R103 ;  /* 0x000000ffff150224 */ /* 0x000fc600078e0067 */
[----:B------:R-:W-:-:S05]  /*3570*/  FFMA R19, R80, R88, R19 ;  /* 0x0000005850137223 */ /* 0x000fca0000000013 */
[----:B------:R-:W-:-:S05]  /*3580*/  F2FP.BF16.F32.PACK_AB R19, RZ, R19 ;  /* 0x00000013ff13723e */ /* 0x000fca00000010ff */
[----:B------:R0:W-:Y:S01]  /*3590*/  @P0 STG.E.U16 desc[UR38][R20.64+0x60], R19 ;  /* 0x0000601314000986 */ /* 0x0001e2000c101526 */
[----:B------:R-:W-:-:S13]  /*35a0*/  ISETP.GT.AND P0, PT, R3, RZ, P2 ;  /* 0x000000ff0300720c */ /* 0x000fda0001704270 */
[----:B0-----:R-:W-:Y:S05]  /*35b0*/  @!P0 BRA `(.L_x_77) ;  /* 0x0000000000048947 */ /* 0x001fea0003800000 */
[----:B------:R0:W5:Y:S02]  /*35c0*/  LDG.E.LTC128B.U16 R114, desc[UR38][R6.64+0x62] ;  /* 0x0000622606727981 */ /* 0x000164000c1e1520 */
.L_x_77:
[----:B------:R-:W-:Y:S05]  /*35d0*/  BSYNC B1 ;  /* 0x0000000000017941 */ /* 0x000fea0003800000 */
.L_x_76:
        /* <DEDUP_REMOVED lines=11> */
.L_x_79:
[----:B------:R-:W-:Y:S05]  /*3690*/  BSYNC B1 ;  /* 0x0000000000017941 */ /* 0x000fea0003800000 */
.L_x_78:
        /* <DEDUP_REMOVED lines=9> */
.L_x_81:
[----:B------:R-:W-:Y:S05]  /*3730*/  BSYNC B1 ;  /* 0x0000000000017941 */ /* 0x000fea0003800000 */
.L_x_80:
        /* <DEDUP_REMOVED lines=10> */
.L_x_83:
[----:B------:R-:W-:Y:S05]  /*37e0*/  BSYNC B1 ;  /* 0x0000000000017941 */ /* 0x000fea0003800000 */
.L_x_82:
        /* <DEDUP_REMOVED lines=8> */
[----:B------:R-:W-:-:S05]  /*3870*/  IADD3 R20, P0, R15, R108, RZ ;  /* 0x0000006c0f147210 */ /* 0x000fca0007f1e0ff */
[----:B------:R-:W-:Y:S01]  /*3880*/  IMAD.X R21, R5, 0x1, R109, P0 ;  /* 0x0000000105157824 */ /* 0x000fe200000e066d */
[----:B------:R-:W-:-:S05]  /*3890*/  IADD3 R64, P0, R15, R108, RZ ;  /* 0x0000006c0f407210 */ /* 0x000fca0007f1e0ff */
[----:B------:R-:W-:Y:S01]  /*38a0*/  IMAD.X R65, R5, 0x1, R109, P0 ;  /* 0x0000000105417824 */ /* 0x000fe200000e066d */
[----:B------:R-:W-:-:S05]  /*38b0*/  IADD3 R14, P0, R15, R102, RZ ;  /* 0x000000660f0e7210 */ /* 0x000fca0007f1e0ff */
[----:B------:R-:W-:Y:S01]  /*38c0*/  IMAD.X R15, R5, 0x1, R103, P0 ;  /* 0x00000001050f7824 */ /* 0x000fe200000e0667 */
[----:B------:R-:W-:-:S04]  /*38d0*/  ISETP.GT.AND P0, PT, R4, 0x39, PT ;  /* 0x000000390400780c */ /* 0x000fc80003f04270 */
[----:B------:R-:W-:-:S13]  /*38e0*/  ISETP.GT.AND P4, PT, R3, RZ, P0 ;  /* 0x000000ff0300720c */ /* 0x000fda0000784270 */
[----:B0-----:R-:W-:Y:S05]  /*38f0*/  @!P4 BRA `(.L_x_85) ;  /* 0x000000000004c947 */ /* 0x001fea0003800000 */
[----:B------:R0:W5:Y:S02]  /*3900*/  LDG.E.LTC128B.U16 R114, desc[UR38][R6.64+0x72] ;  /* 0x0000722606727981 */ /* 0x000164000c1e1520 */
.L_x_85:
[----:B------:R-:W-:Y:S05]  /*3910*/  BSYNC B1 ;  /* 0x0000000000017941 */ /* 0x000fea0003800000 */
.L_x_84:
        /* <DEDUP_REMOVED lines=9> */
.L_x_87:
[----:B------:R-:W-:Y:S05]  /*39b0*/  BSYNC B1 ;  /* 0x0000000000017941 */ /* 0x000fea0003800000 */
.L_x_86:
        /* <DEDUP_REMOVED lines=9> */
.L_x_89:
[----:B------:R-:W-:Y:S05]  /*3a50*/  BSYNC B1 ;  /* 0x0000000000017941 */ /* 0x000fea0003800000 */
.L_x_88:
[----:B-----5:R-:W-:-:S04]  /*3a60*/  IMAD.U32 R4, R114, 0x10000, RZ ;  /* 0x0001000072047824 */ /* 0x020fc800078e00ff */
[----:B------:R-:W-:-:S04]  /*3a70*/  FMUL R4, R4, R89 ;  /* 0x0000005904047220 */ /* 0x000fc80000400000 */
[----:B------:R-:W-:-:S05]  /*3a80*/  FFMA R4, R87, R88, R4 ;  /* 0x0000005857047223 */ /* 0x000fca0000000004 */
[----:B------:R-:W-:-:S04]  /*3a90*/  F2FP.BF16.F32.PACK_AB R4, RZ, R4 ;  /* 0x00000004ff04723e */ /* 0x000fc800000010ff */
[----:B-1-34-:R-:W-:-:S05]  /*3aa0*/  PRMT R6, R4, 0x7610, R6 ;  /* 0x0000761004067816 */ /* 0x01afca0000000006 */
[----:B------:R1:W-:Y:S01]  /*3ab0*/  @P4 STG.E.U16 desc[UR38][R58.64+0x72], R6 ;  /* 0x000072063a004986 */ /* 0x0003e2000c101526 */
[----:B------:R-:W-:-:S13]  /*3ac0*/  ISETP.GT.AND P4, PT, R3, 0x80, P6 ;  /* 0x000000800300780c */ /* 0x000fda0003784270 */
[----:B------:R-:W3:Y:S01]  /*3ad0*/  @P4 LDG.E.LTC128B.U16 R114, desc[UR38][R62.64] ;  /* 0x000000263e724981 */ /* 0x000ee2000c1e1520 */
[----:B------:R-:W-:Y:S01]  /*3ae0*/  BSSY B1, `(.L_x_90) ;  /* 0x000000a000017945 */ /* 0x000fe20003800000 */
[----:B---3--:R-:W-:-:S04]  /*3af0*/  IMAD.U32 R4, R114, 0x10000, RZ ;  /* 0x0001000072047824 */ /* 0x008fc800078e00ff */
[----:B------:R-:W-:-:S04]  /*3b00*/  FMUL R5, R4, R89 ;  /* 0x0000005904057220 */ /* 0x000fc80000400000 */
[----:B------:R-:W-:-:S05]  /*3b10*/  FFMA R5, R24, R88, R5 ;  /* 0x0000005818057223 */ /* 0x000fca0000000005 */
[----:B------:R-:W-:-:S05]  /*3b20*/  F2FP.BF16.F32.PACK_AB R5, RZ, R5 ;  /* 0x00000005ff05723e */ /* 0x000fca00000010ff */
[----:B------:R1:W-:Y:S01]  /*3b30*/  @P4 STG.E.U16 desc[UR38][R14.64], R5 ;  /* 0x000000050e004986 */ /* 0x0003e2000c101526 */
[----:B------:R-:W-:-:S04]  /*3b40*/  ISETP.NE.AND P4, PT, R116, RZ, PT ;  /* 0x000000ff7400720c */ /* 0x000fc80003f85270 */
[----:B------:R-:W-:-:S13]  /*3b50*/  ISETP.GT.AND P4, PT, R3, 0x80, P4 ;  /* 0x000000800300780c */ /* 0x000fda0002784270 */
[----:B-1----:R-:W-:Y:S05]  /*3b60*/  @!P4 BRA `(.L_x_91) ;  /* 0x000000000004c947 */ /* 0x002fea0003800000 */
[----:B------:R1:W5:Y:S02]  /*3b70*/  LDG.E.LTC128B.U16 R114, desc[UR38][R60.64+0x2] ;  /* 0x000002263c727981 */ /* 0x000364000c1e1520 */
.L_x_91:
[----:B------:R-:W-:Y:S05]  /*3b80*/  BSYNC B1 ;  /* 0x0000000000017941 */ /* 0x000fea0003800000 */
.L_x_90:
[----:B-----5:R-:W-:Y:S01]  /*3b90*/  IMAD.U32 R4, R114, 0x10000, RZ ;  /* 0x0001000072047824 */ /* 0x020fe200078e00ff */
[----:B------:R-:W-:Y:S01]  /*3ba0*/  ISETP.GT.AND P6, PT, R3, 0x88, P6 ;  /* 0x000000880300780c */ /* 0x000fe200037c4270 */
[----:B------:R-:W-:Y:S01]  /*3bb0*/  @P4 IMAD.MOV.U32 R5, RZ, RZ, R15 ;  /* 0x000000ffff054224 */ /* 0x000fe200078e000f */
[----:B------:R-:W-:Y:S01]  /*3bc0*/  BSSY B1, `(.L_x_92) ;  /* 0x0000009000017945 */ /* 0x000fe20003800000 */
[----:B------:R-:W-:-:S04]  /*3bd0*/  FMUL R4, R4, R89 ;  /* 0x0000005904047220 */ /* 0x000fc80000400000 */
[----:B------:R-:W-:-:S05]  /*3be0*/  FFMA R4, R25, R88, R4 ;  /* 0x0000005819047223 */ /* 0x000fca0000000004 */
[----:B------:R-:W-:-:S04]  /*3bf0*/  F2FP.BF16.F32.PACK_AB R4, RZ, R4 ;  /* 0x00000004ff04723e */ /* 0x000fc800000010ff */
[----:B------:R-:W-:Y:S01]  /*3c00*/  PRMT R6, R4, 0x7610, R6 ;  /* 0x0000761004067816 */ /* 0x000fe20000000006 */
[----:B------:R-:W-:-:S05]  /*3c10*/  @P4 IMAD.MOV.U32 R4, RZ, RZ, R14 ;  /* 0x000000ffff044224 */ /* 0x000fca00078e000e */
[----:B------:R3:W-:Y:S01]  /*3c20*/  @P4 STG.E.U16 desc[UR38][R4.64+0x2], R6 ;  /* 0x0000020604004986 */ /* 0x0007e2000c101526 */
[----:B------:R-:W-:Y:S05]  /*3c30*/  @!P6 BRA `(.L_x_93) ;  /* 0x000000000004e947 */ /* 0x000fea0003800000 */
[----:B------:R4:W5:Y:S02]  /*3c40*/  LDG.E.LTC128B.U16 R114, desc[UR38][R8.64] ;  /* 0x0000002608727981 */ /* 0x000964000c1e1520 */
.L_x_93:
[----:B------:R-:W-:Y:S05]  /*3c50*/  BSYNC B1 ;  /* 0x0000000000017941 */ /* 0x000fea0003800000 */
.L_x_92:
[----:B---3-5:R-:W-:Y:S01]  /*3c60*/  IMAD.U32 R4, R114, 0x10000, RZ ;  /* 0x0001000072047824 */ /* 0x028fe200078e00ff */
[----:B------:R-:W-:Y:S01]  /*3c70*/  ISETP.NE.AND P4, PT, R116, RZ, PT ;  /* 0x000000ff7400720c */ /* 0x000fe20003f85270 */
[----:B------:R-:W-:Y:S02]  /*3c80*/  BSSY B1, `(.L_x_94) ;  /* 0x0000008000017945 */ /* 0x000fe40003800000 */
[----:B------:R-:W-:Y:S01]  /*3c90*/  FMUL R5, R4, R89 ;  /* 0x0000005904057220 */ /* 0x000fe20000400000 */
[----:B------:R-:W-:-:S03]  /*3ca0*/  ISETP.GT.AND P4, PT, R3, 0x88, P4 ;  /* 0x000000880300780c */ /* 0x000fc60002784270 */
[----:B------:R-:W-:-:S05]  /*3cb0*/  FFMA R5, R26, R88, R5 ;  /* 0x000000581a057223 */ /* 0x000fca0000000005 */
[----:B------:R-:W-:-:S05]  /*3cc0*/  F2FP.BF16.F32.PACK_AB R5, RZ, R5 ;  /* 0x00000005ff05723e */ /* 0x000fca00000010ff */
[----:B------:R3:W-:Y:S01]  /*3cd0*/  @P6 STG.E.U16 desc[UR38][R20.64], R5 ;  /* 0x0000000514006986 */ /* 0x0007e2000c101526 */
[----:B------:R-:W-:Y:S05]  /*3ce0*/  @!P4 BRA `(.L_x_95) ;  /* 0x000000000004c947 */ /* 0x000fea0003800000 */
[----:B------:R0:W5:Y:S02]  /*3cf0*/  LDG.E.LTC128B.U16 R114, desc[UR38][R12.64+0x2] ;  /* 0x000002260c727981 */ /* 0x000164000c1e1520 */
.L_x_95:
[----:B------:R-:W-:Y:S05]  /*3d00*/  BSYNC B1 ;  /* 0x0000000000017941 */ /* 0x000fea0003800000 */
.L_x_94:
[----:B-----5:R-:W-:Y:S01]  /*3d10*/  IMAD.U32 R4, R114, 0x10000, RZ ;  /* 0x0001000072047824 */ /* 0x020fe200078e00ff */
[----:B------:R-:W-:Y:S01]  /*3d20*/  ISETP.NE.AND P6, PT, R115, RZ, PT ;  /* 0x000000ff7300720c */ /* 0x000fe20003fc5270 */
[----:B------:R-:W-:Y:S02]  /*3d30*/  BSSY B1, `(.L_x_96) ;  /* 0x0000008000017945 */ /* 0x000fe40003800000 */
[----:B------:R-:W-:-:S04]  /*3d40*/  FMUL R4, R4, R89 ;  /* 0x0000005904047220 */ /* 0x000fc80000400000 */
[----:B------:R-:W-:-:S05]  /*3d50*/  FFMA R4, R27, R88, R4 ;  /* 0x000000581b047223 */ /* 0x000fca0000000004 */
[----:B------:R-:W-:-:S05]  /*3d60*/  F2FP.BF16.F32.PACK_AB R4, RZ, R4 ;  /* 0x00000004ff04723e */ /* 0x000fca00000010ff */
[----:B------:R0:W-:Y:S01]  /*3d70*/  @P4 STG.E.U16 desc[UR38][R64.64+0x2], R4 ;  /* 0x0000020440004986 */ /* 0x0001e2000c101526 */
[----:B------:R-:W-:-:S13]  /*3d80*/  ISETP.GT.AND P4, PT, R3, 0x80, P6 ;  /* 0x000000800300780c */ /* 0x000fda0003784270 */
[----:B0-----:R-:W-:Y:S05]  /*3d90*/  @!P4 BRA `(.L_x_97) ;  /* 0x000000000004c947 */ /* 0x001fea0003800000 */
[----:B------:R0:W5:Y:S02]  /*3da0*/  LDG.E.LTC128B.U16 R114, desc[UR38][R60.64+0x10] ;  /* 0x000010263c727981 */ /* 0x000164000c1e1520 */
.L_x_97:
[----:B------:R-:W-:Y:S05]  /*3db0*/  BSYNC B1 ;  /* 0x0000000000017941 */ /* 0x000fea0003800000 */
.L_x_96:
[----:B-----5:R-:W-:Y:S01]  /*3dc0*/  IMAD.U32 R4, R114, 0x10000, RZ ;  /* 0x0001000072047824 */ /* 0x020fe200078e00ff */
[----:B------:R-:W-:Y:S01]  /*3dd0*/  ISETP.NE.AND P6, PT, R117, RZ, PT ;  /* 0x000000ff7500720c */ /* 0x000fe20003fc5270 */
[----:B------:R-:W-:Y:S02]  /*3de0*/  BSSY B1, `(.L_x_98) ;  /* 0x000000b000017945 */ /* 0x000fe40003800000 */
[----:B---3--:R-:W-:Y:S01]  /*3df0*/  FMUL R5, R4, R89 ;  /* 0x0000005904057220 */ /* 0x008fe20000400000 */
[----:B------:R-:W-:-:S03]  /*3e00*/  @P4 IMAD.MOV.U32 R4, RZ, RZ, R14 ;  /* 0x000000ffff044224 */ /* 0x000fc600078e000e */
[----:B------:R-:W-:-:S05]  /*3e10*/  FFMA R5, R28, R88, R5 ;  /* 0x000000581c057223 */ /* 0x000fca0000000005 */
[----:B------:R-:W-:-:S04]  /*3e20*/  F2FP.BF16.F32.PACK_AB R5, RZ, R5 ;  /* 0x00000005ff05723e */ /* 0x000fc800000010ff */
[----:B------:R-:W-:Y:S01]  /*3e30*/  PRMT R6, R5, 0x7610, R6 ;  /* 0x0000761005067816 */ /* 0x000fe20000000006 */
[----:B------:R-:W-:-:S05]  /*3e40*/  @P4 IMAD.MOV.U32 R5, RZ, RZ, R15 ;  /* 0x000000ffff054224 */ /* 0x000fca00078e000f */
[----:B------:R3:W-:Y:S01]  /*3e50*/  @P4 STG.E.U16 desc[UR38][R4.64+0x10], R6 ;  /* 0x0000100604004986 */ /* 0x0007e2000c101526 */
[----:B------:R-:W-:-:S13]  /*3e60*/  ISETP.GT.AND P4, PT, R3, 0x80, P6 ;  /* 0x000000800300780c */ /* 0x000fda0003784270 */
[----:B---3--:R-:W-:Y:S05]  /*3e70*/  @!P4 BRA `(.L_x_99) ;  /* 0x000000000004c947 */ /* 0x008fea0003800000 */
[----:B------:R3:W5:Y:S02]  /*3e80*/  LDG.E.LTC128B.U16 R114, desc[UR38][R60.64+0x12] ;  /* 0x000012263c727981 */ /* 0x000764000c1e1520 */
.L_x_99:
[----:B------:R-:W-:Y:S05]  /*3e90*/  BSYNC B1 ;  /* 0x0000000000017941 */ /* 0x000fea0003800000 */
.L_x_98:
[----:B-----5:R-:W-:Y:S01]  /*3ea0*/  IMAD.U32 R4, R114, 0x10000, RZ ;  /* 0x0001000072047824 */ /* 0x020fe200078e00ff */
[----:B------:R-:W-:Y:S01]  /*3eb0*/  BSSY B1, `(.L_x_100) ;  /* 0x000000c000017945 */ /* 0x000fe20003800000 */
[----:B------:R-:W-:Y:S02]  /*3ec0*/  @P4 IMAD.MOV.U32 R5, RZ, RZ, R15 ;  /* 0x000000ffff054224 */ /* 0x000fe400078e000f */
[----:B------:R-:W-:-:S04]  /*3ed0*/  FMUL R4, R4, R89 ;  /* 0x0000005904047220 */ /* 0x000fc80000400000 */
[----:B------:R-:W-:-:S05]  /*3ee0*/  FFMA R4, R29, R88, R4 ;  /* 0x000000581d047223 */ /* 0x000fca0000000004 */
[----:B------:R-:W-:-:S04]  /*3ef0*/  F2FP.BF16.F32.PACK_AB R4, RZ, R4 ;  /* 0x00000004ff04723e */ /* 0x000fc800000010ff */
[----:B------:R-:W-:Y:S01]  /*3f00*/  PRMT R6, R4, 0x7610, R6 ;  /* 0x0000761004067816 */ /* 0x000fe20000000006 */
[----:B------:R-:W-:-:S05]  /*3f10*/  @P4 IMAD.MOV.U32 R4, RZ, RZ, R14 ;  /* 0x000000ffff044224 */ /* 0x000fca00078e000e */
[----:B------:R0:W-:Y:S01]  /*3f20*/  @P4 STG.E.U16 desc[UR38][R4.64+0x12], R6 ;  /* 0x0000120604004986 */ /* 0x0001e2000c101526 */
[----:B------:R-:W-:-:S04]  /*3f30*/  ISETP.NE.AND P4, PT, R115, RZ, PT ;  /* 0x000000ff7300720c */ /* 0x000fc80003f85270 */
[----:B------:R-:W-:-:S13]  /*3f40*/  ISETP.GT.AND P4, PT, R3, 0x88, P4 ;  /* 0x000000880300780c */ /* 0x000fda0002784270 */
[----:B0-----:R-:W-:Y:S05]  /*3f50*/  @!P4 BRA `(.L_x_101) ;  /* 0x000000000004c947 */ /* 0x001fea0003800000 */
[----:B------:R0:W5:Y:S02]  /*3f60*/  LDG.E.LTC128B.U16 R114, desc[UR38][R12.64+0x10] ;  /* 0x000010260c727981 */ /* 0x000164000c1e1520 */
.L_x_101:
[----:B------:R-:W-:Y:S05]  /*3f70*/  BSYNC B1 ;  /* 0x0000000000017941 */ /* 0x000fea0003800000 */
.L_x_100:
        /* <DEDUP_REMOVED lines=9> */
.L_x_103:
[----:B------:R-:W-:Y:S05]  /*4010*/  BSYNC B1 ;  /* 0x0000000000017941 */ /* 0x000fea0003800000 */
.L_x_102:
[----:B-----5:R-:W-:Y:S01]  /*4020*/  IMAD.U32 R4, R114, 0x10000, RZ ;  /* 0x0001000072047824 */ /* 0x020fe200078e00ff */
[----:B------:R-:W-:Y:S01]  /*4030*/  ISETP.NE.AND P6, PT, R118, RZ, PT ;  /* 0x000000ff7600720c */ /* 0x000fe20003fc5270 */
        /* <DEDUP_REMOVED lines=8> */
[----:B------:R-:W-:-:S13]  /*40c0*/  ISETP.GT.AND P4, PT, R3, 0x80, P6 ;  /* 0x000000800300780c */ /* 0x000fda0003784270 */
[----:B0-----:R-:W-:Y:S05]  /*40d0*/  @!P4 BRA `(.L_x_105) ;  /* 0x000000000004c947 */ /* 0x001fea0003800000 */
[----:B------:R0:W5:Y:S02]  /*40e0*/  LDG.E.LTC128B.U16 R114, desc[UR38][R60.64+0x20] ;  /* 0x000020263c727981 */ /* 0x000164000c1e1520 */
.L_x_105:
[----:B------:R-:W-:Y:S05]  /*40f0*/  BSYNC B1 ;  /* 0x0000000000017941 */ /* 0x000fea0003800000 */
.L_x_104:
[----:B-----5:R-:W-:Y:S01]  /*4100*/  IMAD.U32 R4, R114, 0x10000, RZ ;  /* 0x0001000072047824 */ /* 0x020fe200078e00ff */
[----:B------:R-:W-:Y:S01]  /*4110*/  ISETP.NE.AND P6, PT, R100, RZ, PT ;  /* 0x000000ff6400720c */ /* 0x000fe20003fc5270 */
[----:B------:R-:W-:Y:S02]  /*4120*/  BSSY B1, `(.L_x_106) ;  /* 0x000000b000017945 */ /* 0x000fe40003800000 */
[----:B------:R-:W-:Y:S01]  /*4130*/  FMUL R5, R4, R89 ;  /* 0x0000005904057220 */ /* 0x000fe20000400000 */
[----:B------:R-:W-:-:S03]  /*4140*/  @P4 IMAD.MOV.U32 R4, RZ, RZ, R14 ;  /* 0x000000ffff044224 */ /* 0x000fc600078e000e */
        /* <DEDUP_REMOVED lines=8> */
.L_x_107:
[----:B------:R-:W-:Y:S05]  /*41d0*/  BSYNC B1 ;  /* 0x0000000000017941 */ /* 0x000fea0003800000 */
.L_x_106:
        /* <DEDUP_REMOVED lines=13> */
.L_x_109:
[----:B------:R-:W-:Y:S05]  /*42b0*/  BSYNC B1 ;  /* 0x0000000000017941 */ /* 0x000fea0003800000 */
.L_x_108:
[----:B-----5:R-:W-:Y:S01]  /*42c0*/  IMAD.U32 R4, R114, 0x10000, RZ ;  /* 0x0001000072047824 */ /* 0x020fe200078e00ff */
[----:B------:R-:W-:Y:S03]  /*42d0*/  BSSY B1, `(.L_x_110) ;  /* 0x000000b000017945 */ /* 0x000fe60003800000 */
        /* <DEDUP_REMOVED lines=10> */
.L_x_111:
[----:B------:R-:W-:Y:S05]  /*4380*/  BSYNC B1 ;  /* 0x0000000000017941 */ /* 0x000fea0003800000 */
.L_x_110:
        /* <DEDUP_REMOVED lines=13> */
.L_x_113:
[----:B------:R-:W-:Y:S05]  /*4460*/  BSYNC B1 ;  /* 0x0000000000017941 */ /* 0x000fea0003800000 */
.L_x_112:
        /* <DEDUP_REMOVED lines=13> */
.L_x_115:
[----:B------:R-:W-:Y:S05]  /*4540*/  BSYNC B1 ;  /* 0x0000000000017941 */ /* 0x000fea0003800000 */
.L_x_114:
        /* <DEDUP_REMOVED lines=13> */
.L_x_117:
[----:B------:R-:W-:Y:S05]  /*4620*/  BSYNC B1 ;  /* 0x0000000000017941 */ /* 0x000fea0003800000 */
.L_x_116:
[----:B-----5:R-:W-:Y:S01]  /*4630*/  IMAD.U32 R4, R114, 0x10000, RZ ;  /* 0x0001000072047824 */ /* 0x020fe200078e00ff */
[----:B------:R-:W-:Y:S03]  /*4640*/  BSSY B1, `(.L_x_118) ;  /* 0x000000b000017945 */ /* 0x000fe60003800000 */
[----:B------:R-:W-:Y:S01]  /*4650*/  FMUL R5, R4, R89 ;  /* 0x0000005904057220 */ /* 0x000fe20000400000 */
[----:B------:R-:W-:-:S03]  /*4660*/  @P4 IMAD.MOV.U32 R4, RZ, RZ, R10 ;  /* 0x000000ffff044224 */ /* 0x000fc600078e000a */
[----:B------:R-:W-:-:S05]  /*4670*/  FFMA R5, R38, R88, R5 ;  /* 0x0000005826057223 */ /* 0x000fca0000000005 */
[----:B------:R-:W-:-:S04]  /*4680*/  F2FP.BF16.F32.PACK_AB R5, RZ, R5 ;  /* 0x00000005ff05723e */ /* 0x000fc800000010ff */
[----:B------:R-:W-:Y:S02]  /*4690*/  PRMT R6, R5, 0x7610, R6 ;  /* 0x0000761005067816 */ /* 0x000fe40000000006 */
[----:B------:R-:W-:-:S05]  /*46a0*/  @P4 MOV R5, R11 ;  /* 0x0000000b00054202 */ /* 0x000fca0000000f00 */
[----:B------:R0:W-:Y:S01]  /*46b0*/  @P4 STG.E.U16 desc[UR38][R4.64+0x30], R6 ;  /* 0x0000300604004986 */ /* 0x0001e2000c101526 */
[----:B------:R-:W-:-:S13]  /*46c0*/  ISETP.GT.AND P4, PT, R3, 0x88, P6 ;  /* 0x000000880300780c */ /* 0x000fda0003784270 */
[----:B0-----:R-:W-:Y:S05]  /*46d0*/  @!P4 BRA `(.L_x_119) ;  /* 0x000000000004c947 */ /* 0x001fea0003800000 */
[----:B------:R0:W5:Y:S02]  /*46e0*/  LDG.E.LTC128B.U16 R114, desc[UR38][R12.64+0x32] ;  /* 0x000032260c727981 */ /* 0x000164000c1e1520 */
.L_x_119:
[----:B------:R-:W-:Y:S05]  /*46f0*/  BSYNC B1 ;  /* 0x0000000000017941 */ /* 0x000fea0003800000 */
.L_x_118:
        /* <DEDUP_REMOVED lines=13> */
.L_x_121:
[----:B------:R-:W-:Y:S05]  /*47d0*/  BSYNC B1 ;  /* 0x0000000000017941 */ /* 0x000fea0003800000 */
.L_x_120:
        /* <DEDUP_REMOVED lines=13> */
.L_x_123:
[----:B------:R-:W-:Y:S05]  /*48b0*/  BSYNC B1 ;  /* 0x0000000000017941 */ /* 0x000fea0003800000 */
.L_x_122:
        /* <DEDUP_REMOVED lines=13> */
.L_x_125:
[----:B------:R-:W-:Y:S05]  /*4990*/  BSYNC B1 ;  /* 0x0000000000017941 */ /* 0x000fea0003800000 */
.L_x_124:
        /* <DEDUP_REMOVED lines=12> */
.L_x_127:
[----:B------:R-:W-:Y:S05]  /*4a60*/  BSYNC B1 ;  /* 0x0000000000017941 */ /* 0x000fea0003800000 */
.L_x_126:
        /* <DEDUP_REMOVED lines=13> */
.L_x_129:
[----:B------:R-:W-:Y:S05]  /*4b40*/  BSYNC B1 ;  /* 0x0000000000017941 */ /* 0x000fea0003800000 */
.L_x_128:
        /* <DEDUP_REMOVED lines=12> */
.L_x_131:
[----:B------:R-:W-:Y:S05]  /*4c10*/  BSYNC B1 ;  /* 0x0000000000017941 */ /* 0x000fea0003800000 */
.L_x_130:
        /* <DEDUP_REMOVED lines=12> */
.L_x_133:
[----:B------:R-:W-:Y:S05]  /*4ce0*/  BSYNC B1 ;  /* 0x0000000000017941 */ /* 0x000fea0003800000 */
.L_x_132:
[----:B-----5:R-:W-:Y:S01]  /*4cf0*/  IMAD.U32 R4, R114, 0x10000, RZ ;  /* 0x0001000072047824 */ /* 0x020fe200078e00ff */
[----:B------:R-:W-:Y:S01]  /*4d00*/  ISETP.GT.AND P5, PT, R3, 0x88, P5 ;  /* 0x000000880300780c */ /* 0x000fe20002fa4270 */
        /* <DEDUP_REMOVED lines=8> */
[----:B------:R-:W-:Y:S05]  /*4d90*/  @!P5 BRA `(.L_x_135) ;  /* 0x000000000004d947 */ /* 0x000fea0003800000 */
[----:B------:R0:W5:Y:S02]  /*4da0*/  LDG.E.LTC128B.U16 R114, desc[UR38][R12.64+0x52] ;  /* 0x000052260c727981 */ /* 0x000164000c1e1520 */
.L_x_135:
[----:B------:R-:W-:Y:S05]  /*4db0*/  BSYNC B1 ;  /* 0x0000000000017941 */ /* 0x000fea0003800000 */
.L_x_134:
[----:B0----5:R-:W-:Y:S01]  /*4dc0*/  IMAD.U32 R4, R114, 0x10000, RZ ;  /* 0x0001000072047824 */ /* 0x021fe200078e00ff */
        /* <DEDUP_REMOVED lines=11> */
.L_x_137:
[----:B------:R-:W-:Y:S05]  /*4e80*/  BSYNC B1 ;  /* 0x0000000000017941 */ /* 0x000fea0003800000 */
.L_x_136:
[----:B0----5:R-:W-:Y:S01]  /*4e90*/  IMAD.U32 R4, R114, 0x10000, RZ ;  /* 0x0001000072047824 */ /* 0x021fe200078e00ff */
        /* <DEDUP_REMOVED lines=11> */
.L_x_139:
[----:B------:R-:W-:Y:S05]  /*4f50*/  BSYNC B1 ;  /* 0x0000000000017941 */ /* 0x000fea0003800000 */
.L_x_138:
        /* <DEDUP_REMOVED lines=12> */
.L_x_141:
[----:B------:R-:W-:Y:S05]  /*5020*/  BSYNC B1 ;  /* 0x0000000000017941 */ /* 0x000fea0003800000 */
.L_x_140:
        /* <DEDUP_REMOVED lines=12> */
.L_x_143:
[----:B------:R-:W-:Y:S05]  /*50f0*/  BSYNC B1 ;  /* 0x0000000000017941 */ /* 0x000fea0003800000 */
.L_x_142:
        /* <DEDUP_REMOVED lines=12> */
.L_x_145:
[----:B------:R-:W-:Y:S05]  /*51c0*/  BSYNC B1 ;  /* 0x0000000000017941 */ /* 0x000fea0003800000 */
.L_x_144:
        /* <DEDUP_REMOVED lines=12> */
.L_x_147:
[----:B------:R-:W-:Y:S05]  /*5290*/  BSYNC B1 ;  /* 0x0000000000017941 */ /* 0x000fea0003800000 */
.L_x_146:
        /* <DEDUP_REMOVED lines=9> */
.L_x_149:
[----:B------:R-:W-:Y:S05]  /*5330*/  BSYNC B1 ;  /* 0x0000000000017941 */ /* 0x000fea0003800000 */
.L_x_148:
        /* <DEDUP_REMOVED lines=12> */
.L_x_151:
[----:B------:R-:W-:Y:S05]  /*5400*/  BSYNC B1 ;  /* 0x0000000000017941 */ /* 0x000fea0003800000 */
.L_x_150:
[----:B------:R-:W-:Y:S05]  /*5410*/  @!P0 BRA `(.L_x_152) ;  /* 0x0000001400848947 */ /* 0x000fea0003800000 */
[----:B-----5:R-:W-:-:S04]  /*5420*/  IMAD.U32 R114, R114, 0x10000, RZ ;  /* 0x0001000072727824 */ /* 0x020fc800078e00ff */
[----:B------:R-:W-:-:S04]  /*5430*/  FMUL R114, R114, R89 ;  /* 0x0000005972727220 */ /* 0x000fc80000400000 */
[----:B------:R-:W-:-:S05]  /*5440*/  FFMA R114, R55, R88, R114 ;  /* 0x0000005837727223 */ /* 0x000fca0000000072 */
[----:B------:R-:W-:-:S05]  /*5450*/  F2FP.BF16.F32.PACK_AB R114, RZ, R114 ;  /* 0x00000072ff72723e */ /* 0x000fca00000010ff */
[----:B------:R0:W-:Y:S01]  /*5460*/  STG.E.U16 desc[UR38][R10.64+0x72], R114 ;  /* 0x000072720a007986 */ /* 0x0001e2000c101526 */
[----:B------:R-:W-:Y:S05]  /*5470*/  BRA `(.L_x_152) ;  /* 0x00000014006c7947 */ /* 0x000fea0003800000 */
.L_x_29:
[----:B------:R-:W-:Y:S01]  /*5480*/  ULDC.64 UR4, c[0x0][0x5c0] ;  /* 0x0001700000047ab9 */ /* 0x000fe20000000a00 */
[-C--:B------:R-:W-:Y:S01]  /*5490*/  FMUL R56, R56, R88.reuse ;  /* 0x0000005838387220 */ /* 0x080fe20000400000 */
[----:B------:R-:W-:Y:S01]  /*54a0*/  LEA R10, P1, R110, UR4, 0x1 ;  /* 0x000000046e0a7c11 */ /* 0x000fe2000f8208ff */
[----:B------:R-:W-:Y:S01]  /*54b0*/  IMAD.SHL.U32 R7, R94, 0x2, RZ ;  /* 0x000000025e077824 */ /* 0x000fe200078e00ff */
[----:B------:R-:W-:Y:S01]  /*54c0*/  ISETP.GT.AND P3, PT, R4, 0x1, PT ;  /* 0x000000010400780c */ /* 0x000fe20003f64270 */
[----:B------:R-:W-:Y:S01]  /*54d0*/  FMUL R57, R57, R88 ;  /* 0x0000005839397220 */ /* 0x000fe20000400000 */
[----:B------:R-:W-:Y:S01]  /*54e0*/  F2FP.BF16.F32.PACK_AB R56, RZ, R56 ;  /* 0x00000038ff38723e */ /* 0x000fe200000010ff */
[-C--:B------:R-:W-:Y:S01]  /*54f0*/  FMUL R58, R58, R88.reuse ;  /* 0x000000583a3a7220 */ /* 0x080fe20000400000 */
[----:B------:R-:W-:Y:S01]  /*5500*/  LEA.HI.X R11, R110, UR5, R103, 0x1, P1 ;  /* 0x000000056e0b7c11 */ /* 0x000fe200088f0c67 */
[-C--:B------:R-:W-:Y:S01]  /*5510*/  FMUL R59, R59, R88.reuse ;  /* 0x000000583b3b7220 */ /* 0x080fe20000400000 */
[----:B------:R-:W-:Y:S01]  /*5520*/  ISETP.GT.AND P1, PT, R3, RZ, P3 ;  /* 0x000000ff0300720c */ /* 0x000fe20001f24270 */
[----:B------:R-:W-:Y:S01]  /*5530*/  IMAD.SHL.U32 R19, R95, 0x2, RZ ;  /* 0x000000025f137824 */ /* 0x000fe200078e00ff */
[----:B------:R-:W-:Y:S01]  /*5540*/  ISETP.GT.AND P2, PT, R3, 0x8, P6 ;  /* 0x000000080300780c */ /* 0x000fe20003744270 */
[----:B------:R-:W-:Y:S01]  /*5550*/  @P0 STG.E.U16 desc[UR38][R10.64], R56 ;  /* 0x000000380a000986 */ /* 0x000fe2000c101526 */
[----:B------:R-:W-:Y:S01]  /*5560*/  SHF.L.U64.HI R5, R94, 0x1, R93 ;  /* 0x000000015e057819 */ /* 0x000fe2000001025d */
[----:B------:R-:W-:Y:S01]  /*5570*/  FMUL R60, R60, R88 ;  /* 0x000000583c3c7220 */ /* 0x000fe20000400000 */
[----:B------:R-:W-:Y:S01]  /*5580*/  IADD3 R8, P0, R7, R10, RZ ;  /* 0x0000000a07087210 */ /* 0x000fe20007f1e0ff */
[-C--:B------:R-:W-:Y:S01]  /*5590*/  FMUL R61, R61, R88.reuse ;  /* 0x000000583d3d7220 */ /* 0x080fe20000400000 */
[----:B------:R-:W-:Y:S01]  /*55a0*/  F2FP.BF16.F32.PACK_AB R57, RZ, R57 ;  /* 0x00000039ff39723e */ /* 0x000fe200000010ff */
[----:B------:R-:W-:Y:S01]  /*55b0*/  FMUL R63, R63, R88 ;  /* 0x000000583f3f7220 */ /* 0x000fe20000400000 */
[----:B------:R-:W-:Y:S01]  /*55c0*/  F2FP.BF16.F32.PACK_AB R58, RZ, R58 ;  /* 0x0000003aff3a723e */ /* 0x000fe200000010ff */
[----:B------:R-:W-:Y:S01]  /*55d0*/  IMAD.X R9, R5, 0x1, R11, P0 ;  /* 0x0000000105097824 */ /* 0x000fe200000e060b */
[----:B------:R-:W-:Y:S01]  /*55e0*/  ISETP.GT.AND P0, PT, R3, 0x8, P3 ;  /* 0x000000080300780c */ /* 0x000fe20001f04270 */
[----:B------:R-:W-:Y:S01]  /*55f0*/  @P1 STG.E.U16 desc[UR38][R10.64+0x2], R57 ;  /* 0x000002390a001986 */ /* 0x000fe2000c101526 */
[----:B------:R-:W-:Y:S01]  /*5600*/  F2FP.BF16.F32.PACK_AB R59, RZ, R59 ;  /* 0x0000003bff3b723e */ /* 0x000fe200000010ff */
[----:B------:R-:W-:Y:S01]  /*5610*/  FMUL R62, R62, R88 ;  /* 0x000000583e3e7220 */ /* 0x000fe20000400000 */
[----:B------:R-:W-:Y:S01]  /*5620*/  SHF.L.U64.HI R13, R95, 0x1, R92 ;  /* 0x000000015f0d7819 */ /* 0x000fe2000001025c */
[----:B------:R-:W-:Y:S01]  /*5630*/  @P2 STG.E.U16 desc[UR38][R8.64], R58 ;  /* 0x0000003a08002986 */ /* 0x000fe2000c101526 */
[----:B------:R-:W-:Y:S01]  /*5640*/  IADD3 R6, P1, P2, R19, R10, R7 ;  /* 0x0000000a13067210 */ /* 0x000fe20007a3e007 */
[-C--:B------:R-:W-:Y:S01]  /*5650*/  FMUL R64, R64, R88.reuse ;  /* 0x0000005840407220 */ /* 0x080fe20000400000 */
[C---:B------:R-:W-:Y:S01]  /*5660*/  ISETP.GT.AND P4, PT, R4.reuse, 0x8, PT ;  /* 0x000000080400780c */ /* 0x040fe20003f84270 */
[-C--:B------:R-:W-:Y:S01]  /*5670*/  FMUL R65, R65, R88.reuse ;  /* 0x0000005841417220 */ /* 0x080fe20000400000 */
[----:B------:R-:W-:Y:S01]  /*5680*/  ISETP.GT.AND P3, PT, R4, 0x9, PT ;  /* 0x000000090400780c */ /* 0x000fe20003f64270 */
[-C--:B------:R-:W-:Y:S01]  /*5690*/  FMUL R66, R66, R88.reuse ;  /* 0x0000005842427220 */ /* 0x080fe20000400000 */
[----:B------:R-:W-:Y:S01]  /*56a0*/  IADD3.X R7, R13, R11, R5, P1, P2 ;  /* 0x0000000b0d077210 */ /* 0x000fe20000fe4405 */
[----:B------:R-:W-:Y:S01]  /*56b0*/  @P0 STG.E.U16 desc[UR38][R8.64+0x2], R59 ;  /* 0x0000023b08000986 */ /* 0x000fe2000c101526 */
[----:B------:R-:W-:Y:S01]  /*56c0*/  ISETP.GT.AND P1, PT, R3, RZ, P4 ;  /* 0x000000ff0300720c */ /* 0x000fe20002724270 */
[-C--:B------:R-:W-:Y:S01]  /*56d0*/  FMUL R67, R67, R88.reuse ;  /* 0x0000005843437220 */ /* 0x080fe20000400000 */
[----:B------:R-:W-:Y:S01]  /*56e0*/  ISETP.GT.AND P0, PT, R3, RZ, P3 ;  /* 0x000000ff0300720c */ /* 0x000fe20001f04270 */
[----:B------:R-:W-:Y:S01]  /*56f0*/  FMUL R68, R68, R88 ;  /* 0x0000005844447220 */ /* 0x000fe20000400000 */
[----:B------:R-:W-:Y:S01]  /*5700*/  F2FP.BF16.F32.PACK_AB R60, RZ, R60 ;  /* 0x0000003cff3c723e */ /* 0x000fe200000010ff */
[-C--:B------:R-:W-:Y:S01]  /*5710*/  FMUL R69, R69, R88.reuse ;  /* 0x0000005845457220 */ /* 0x080fe20000400000 */
[----:B------:R-:W-:Y:S01]  /*5720*/  F2FP.BF16.F32.PACK_AB R61, RZ, R61 ;  /* 0x0000003dff3d723e */ /* 0x000fe200000010ff */
[-C--:B------:R-:W-:Y:S01]  /*5730*/  FMUL R70, R70, R88.reuse ;  /* 0x0000005846467220 */ /* 0x080fe20000400000 */
[----:B------:R-:W-:Y:S01]  /*5740*/  F2FP.BF16.F32.PACK_AB R63, RZ, R63 ;  /* 0x0000003fff3f723e */ /* 0x000fe200000010ff */
[----:B------:R-:W-:Y:S01]  /*5750*/  FMUL R71, R71, R88 ;  /* 0x0000005847477220 */ /* 0x000fe20000400000 */
[----:B------:R-:W-:Y:S01]  /*5760*/  F2FP.BF16.F32.PACK_AB R62, RZ, R62 ;  /* 0x0000003eff3e723e */ /* 0x000fe200000010ff */
[----:B------:R-:W-:Y:S01]  /*5770*/  FMUL R72, R72, R88 ;  /* 0x0000005848487220 */ /* 0x000fe20000400000 */
[----:B------:R-:W-:Y:S01]  /*5780*/  F2FP.BF16.F32.PACK_AB R64, RZ, R64 ;  /* 0x00000040ff40723e */ /* 0x000fe200000010ff */
[----:B------:R-:W-:Y:S01]  /*5790*/  @P1 STG.E.U16 desc[UR38][R10.64+0x10], R60 ;  /* 0x0000103c0a001986 */ /* 0x000fe2000c101526 */
[----:B------:R-:W-:Y:S01]  /*57a0*/  ISETP.GT.AND P1, PT, R3, 0x8, P4 ;  /* 0x000000080300780c */ /* 0x000fe20002724270 */
[-C--:B------:R-:W-:Y:S01]  /*57b0*/  FMUL R73, R73, R88.reuse ;  /* 0x0000005849497220 */ /* 0x080fe20000400000 */
[----:B------:R-:W-:Y:S01]  /*57c0*/  ISETP.GT.AND P2, PT, R4, 0x11, PT ;  /* 0x000000110400780c */ /* 0x000fe20003f44270 */
[----:B------:R-:W-:Y:S01]  /*57d0*/  @P0 STG.E.U16 desc[UR38][R10.64+0x12], R61 ;  /* 0x0000123d0a000986 */ /* 0x000fe2000c101526 */
[----:B------:R-:W-:Y:S01]  /*57e0*/  ISETP.GT.AND P0, PT, R3, 0x8, P3 ;  /* 0x000000080300780c */ /* 0x000fe20001f04270 */
[-C--:B------:R-:W-:Y:S01]  /*57f0*/  FMUL R74, R74, R88.reuse ;  /* 0x000000584a4a7220 */ /* 0x080fe20000400000 */
[----:B------:R-:W-:Y:S01]  /*5800*/  ISETP.GT.AND P3, PT, R4, 0x10, PT ;  /* 0x000000100400780c */ /* 0x000fe20003f64270 */
[-C--:B------:R-:W-:Y:S01]  /*5810*/  FMUL R75, R75, R88.reuse ;  /* 0x000000584b4b7220 */ /* 0x080fe20000400000 */
[----:B------:R-:W-:Y:S01]  /*5820*/  F2FP.BF16.F32.PACK_AB R65, RZ, R65 ;  /* 0x00000041ff41723e */ /* 0x000fe200000010ff */
[----:B------:R-:W-:Y:S01]  /*5830*/  FMUL R76, R76, R88 ;  /* 0x000000584c4c7220 */ /* 0x000fe20000400000 */
[----:B------:R-:W-:Y:S01]  /*5840*/  F2FP.BF16.F32.PACK_AB R66, RZ, R66 ;  /* 0x00000042ff42723e */ /* 0x000fe200000010ff */
[----:B------:R-:W-:Y:S01]  /*5850*/  FMUL R77, R77, R88 ;  /* 0x000000584d4d7220 */ /* 0x000fe20000400000 */
[----:B------:R-:W-:Y:S01]  /*5860*/  F2FP.BF16.F32.PACK_AB R67, RZ, R67 ;  /* 0x00000043ff43723e */ /* 0x000fe200000010ff */
[----:B------:R-:W-:Y:S01]  /*5870*/  @P1 STG.E.U16 desc[UR38][R8.64+0x10], R62 ;  /* 0x0000103e08001986 */ /* 0x000fe2000c101526 */
[----:B------:R-:W-:Y:S01]  /*5880*/  F2FP.BF16.F32.PACK_AB R68, RZ, R68 ;  /* 0x00000044ff44723e */ /* 0x000fe200000010ff */
[-C--:B------:R-:W-:Y:S01]  /*5890*/  FMUL R78, R78, R88.reuse ;  /* 0x000000584e4e7220 */ /* 0x080fe20000400000 */
[----:B------:R-:W-:Y:S01]  /*58a0*/  ISETP.GT.AND P1, PT, R4, 0x19, PT ;  /* 0x000000190400780c */ /* 0x000fe20003f24270 */
[----:B------:R-:W-:Y:S01]  /*58b0*/  @P0 STG.E.U16 desc[UR38][R8.64+0x12], R63 ;  /* 0x0000123f08000986 */ /* 0x000fe2000c101526 */
[----:B------:R-:W-:Y:S01]  /*58c0*/  ISETP.GT.AND P0, PT, R3, RZ, P3 ;  /* 0x000000ff0300720c */ /* 0x000fe20001f04270 */
[-C--:B------:R-:W-:Y:S01]  /*58d0*/  FMUL R79, R79, R88.reuse ;  /* 0x000000584f4f7220 */ /* 0x080fe20000400000 */
[----:B------:R-:W-:Y:S01]  /*58e0*/  F2FP.BF16.F32.PACK_AB R69, RZ, R69 ;  /* 0x00000045ff45723e */ /* 0x000fe200000010ff */
[----:B------:R-:W-:Y:S01]  /*58f0*/  FMUL R80, R80, R88 ;  /* 0x0000005850507220 */ /* 0x000fe20000400000 */
[----:B------:R-:W-:Y:S01]  /*5900*/  F2FP.BF16.F32.PACK_AB R70, RZ, R70 ;  /* 0x00000046ff46723e */ /* 0x000fe200000010ff */
        /* <DEDUP_REMOVED lines=8> */
[----:B------:R-:W-:Y:S01]  /*5990*/  @P0 STG.E.U16 desc[UR38][R10.64+0x20], R64 ;  /* 0x000020400a000986 */ /* 0x000fe2000c101526 */
[----:B------:R-:W-:Y:S01]  /*59a0*/  ISETP.GT.AND P0, PT, R3, RZ, P2 ;  /* 0x000000ff0300720c */ /* 0x000fe20001704270 */
[-C--:B------:R-:W-:Y:S01]  /*59b0*/  FMUL R85, R85, R88.reuse ;  /* 0x0000005855557220 */ /* 0x080fe20000400000 */
[----:B------:R-:W-:Y:S01]  /*59c0*/  F2FP.BF16.F32.PACK_AB R75, RZ, R75 ;  /* 0x0000004bff4b723e */ /* 0x000fe200000010ff */
[-C--:B------:R-:W-:Y:S01]  /*59d0*/  FMUL R86, R86, R88.reuse ;  /* 0x0000005856567220 */ /* 0x080fe20000400000 */
[----:B------:R-:W-:Y:S01]  /*59e0*/  ISETP.GT.AND P5, PT, R4, 0x28, PT ;  /* 0x000000280400780c */ /* 0x000fe20003fa4270 */
[----:B------:R-:W-:Y:S01]  /*59f0*/  FMUL R87, R87, R88 ;  /* 0x0000005857577220 */ /* 0x000fe20000400000 */
[----:B------:R-:W-:Y:S01]  /*5a00*/  F2FP.BF16.F32.PACK_AB R76, RZ, R76 ;  /* 0x0000004cff4c723e */ /* 0x000fe200000010ff */
[-C--:B------:R-:W-:Y:S01]  /*5a10*/  FMUL R24, R24, R88.reuse ;  /* 0x0000005818187220 */ /* 0x080fe20000400000 */
[----:B------:R-:W-:Y:S01]  /*5a20*/  ISETP.GT.AND P4, PT, R4, 0x29, PT ;  /* 0x000000290400780c */ /* 0x000fe20003f84270 */
[-C--:B------:R-:W-:Y:S01]  /*5a30*/  FMUL R25, R25, R88.reuse ;  /* 0x0000005819197220 */ /* 0x080fe20000400000 */
[----:B------:R-:W-:Y:S01]  /*5a40*/  F2FP.BF16.F32.PACK_AB R77, RZ, R77 ;  /* 0x0000004dff4d723e */ /* 0x000fe200000010ff */
[----:B------:R-:W-:Y:S01]  /*5a50*/  FMUL R26, R26, R88 ;  /* 0x000000581a1a7220 */ /* 0x000fe20000400000 */
[----:B------:R-:W-:Y:S01]  /*5a60*/  F2FP.BF16.F32.PACK_AB R78, RZ, R78 ;  /* 0x0000004eff4e723e */ /* 0x000fe200000010ff */
[----:B------:R-:W-:Y:S01]  /*5a70*/  @P0 STG.E.U16 desc[UR38][R10.64+0x22], R65 ;  /* 0x000022410a000986 */ /* 0x000fe2000c101526 */
[----:B------:R-:W-:Y:S01]  /*5a80*/  ISETP.GT.AND P0, PT, R3, 0x8, P3 ;  /* 0x000000080300780c */ /* 0x000fe20001f04270 */
[-C--:B------:R-:W-:Y:S01]  /*5a90*/  FMUL R27, R27, R88.reuse ;  /* 0x000000581b1b7220 */ /* 0x080fe20000400000 */
[----:B------:R-:W-:Y:S01]  /*5aa0*/  F2FP.BF16.F32.PACK_AB R79, RZ, R79 ;  /* 0x0000004fff4f723e */ /* 0x000fe200000010ff */
[-C--:B------:R-:W-:Y:S01]  /*5ab0*/  FMUL R28, R28, R88.reuse ;  /* 0x000000581c1c7220 */ /* 0x080fe20000400000 */
[----:B------:R-:W-:Y:S01]  /*5ac0*/  ISETP.GT.AND P3, PT, R4, 0x30, PT ;  /* 0x000000300400780c */ /* 0x000fe20003f64270 */
        /* <DEDUP_REMOVED lines=8> */
[----:B------:R-:W-:Y:S01]  /*5b50*/  @P0 STG.E.U16 desc[UR38][R8.64+0x20], R66 ;  /* 0x0000204208000986 */ /* 0x000fe2000c101526 */
[----:B------:R-:W-:Y:S01]  /*5b60*/  ISETP.GT.AND P0, PT, R3, 0x8, P2 ;  /* 0x000000080300780c */ /* 0x000fe20001704270 */
[-C--:B------:R-:W-:Y:S01]  /*5b70*/  FMUL R33, R33, R88.reuse ;  /* 0x0000005821217220 */ /* 0x080fe20000400000 */
[----:B------:R-:W-:Y:S01]  /*5b80*/  ISETP.GT.AND P2, PT, R4, 0x18, PT ;  /* 0x000000180400780c */ /* 0x000fe20003f44270 */
[----:B------:R-:W-:Y:S01]  /*5b90*/  FMUL R34, R34, R88 ;  /* 0x0000005822227220 */ /* 0x000fe20000400000 */
[----:B------:R-:W-:Y:S01]  /*5ba0*/  F2FP.BF16.F32.PACK_AB R84, RZ, R84 ;  /* 0x00000054ff54723e */ /* 0x000fe200000010ff */
[-C--:B------:R-:W-:Y:S01]  /*5bb0*/  FMUL R35, R35, R88.reuse ;  /* 0x0000005823237220 */ /* 0x080fe20000400000 */
[----:B------:R-:W-:Y:S01]  /*5bc0*/  P2R R5, PR, RZ, 0x20 ;  /* 0x00000020ff057803 */ /* 0x000fe20000000000 */
[-C--:B------:R-:W-:Y:S01]  /*5bd0*/  FMUL R36, R36, R88.reuse ;  /* 0x0000005824247220 */ /* 0x080fe20000400000 */
[----:B------:R-:W-:Y:S01]  /*5be0*/  F2FP.BF16.F32.PACK_AB R85, RZ, R85 ;  /* 0x00000055ff55723e */ /* 0x000fe200000010ff */
[----:B------:R-:W-:Y:S01]  /*5bf0*/  FMUL R37, R37, R88 ;  /* 0x0000005825257220 */ /* 0x000fe20000400000 */
[----:B------:R-:W-:Y:S01]  /*5c00*/  F2FP.BF16.F32.PACK_AB R86, RZ, R86 ;  /* 0x00000056ff56723e */ /* 0x000fe200000010ff */
[-C--:B------:R-:W-:Y:S01]  /*5c10*/  FMUL R38, R38, R88.reuse ;  /* 0x0000005826267220 */ /* 0x080fe20000400000 */
[----:B------:R-:W-:Y:S01]  /*5c20*/  F2FP.BF16.F32.PACK_AB R87, RZ, R87 ;  /* 0x00000057ff57723e */ /* 0x000fe200000010ff */
[----:B------:R-:W-:Y:S01]  /*5c30*/  @P0 STG.E.U16 desc[UR38][R8.64+0x22], R67 ;  /* 0x0000224308000986 */ /* 0x000fe2000c101526 */
[----:B------:R-:W-:Y:S01]  /*5c40*/  ISETP.GT.AND P0, PT, R3, RZ, P2 ;  /* 0x000000ff0300720c */ /* 0x000fe20001704270 */
        /* <DEDUP_REMOVED lines=36> */
[----:B------:R-:W-:Y:S01]  /*5e90*/  FMUL R55, R55, R88 ;  /* 0x0000005837377220 */ /* 0x000fe20000400000 */
[----:B------:R-:W-:-:S02]  /*5ea0*/  F2FP.BF16.F32.PACK_AB R39, RZ, R39 ;  /* 0x00000027ff27723e */ /* 0x000fc400000010ff */
[----:B------:R-:W-:Y:S01]  /*5eb0*/  F2FP.BF16.F32.PACK_AB R40, RZ, R40 ;  /* 0x00000028ff28723e */ /* 0x000fe200000010ff */
[----:B------:R-:W-:Y:S01]  /*5ec0*/  @P0 STG.E.U16 desc[UR38][R8.64+0x30], R70 ;  /* 0x0000304608000986 */ /* 0x000fe2000c101526 */
[----:B------:R-:W-:Y:S02]  /*5ed0*/  ISETP.GT.AND P0, PT, R3, 0x8, P1 ;  /* 0x000000080300780c */ /* 0x000fe40000f04270 */
[----:B------:R-:W-:Y:S02]  /*5ee0*/  ISETP.GT.AND P1, PT, R4, 0x21, PT ;  /* 0x000000210400780c */ /* 0x000fe40003f24270 */
[----:B------:R-:W-:Y:S02]  /*5ef0*/  F2FP.BF16.F32.PACK_AB R41, RZ, R41 ;  /* 0x00000029ff29723e */ /* 0x000fe400000010ff */
[----:B------:R-:W-:Y:S02]  /*5f00*/  F2FP.BF16.F32.PACK_AB R42, RZ, R42 ;  /* 0x0000002aff2a723e */ /* 0x000fe400000010ff */
[----:B------:R-:W-:-:S02]  /*5f10*/  F2FP.BF16.F32.PACK_AB R43, RZ, R43 ;  /* 0x0000002bff2b723e */ /* 0x000fc400000010ff */
[----:B------:R-:W-:Y:S02]  /*5f20*/  F2FP.BF16.F32.PACK_AB R44, RZ, R44 ;  /* 0x0000002cff2c723e */ /* 0x000fe400000010ff */
[----:B------:R-:W-:Y:S01]  /*5f30*/  F2FP.BF16.F32.PACK_AB R45, RZ, R45 ;  /* 0x0000002dff2d723e */ /* 0x000fe200000010ff */
[----:B------:R-:W-:Y:S01]  /*5f40*/  @P0 STG.E.U16 desc[UR38][R8.64+0x32], R71 ;  /* 0x0000324708000986 */ /* 0x000fe2000c101526 */
[----:B------:R-:W-:Y:S02]  /*5f50*/  ISETP.GT.AND P0, PT, R3, RZ, P2 ;  /* 0x000000ff0300720c */ /* 0x000fe40001704270 */
[----:B------:R-:W-:Y:S02]  /*5f60*/  F2FP.BF16.F32.PACK_AB R46, RZ, R46 ;  /* 0x0000002eff2e723e */ /* 0x000fe400000010ff */
[----:B------:R-:W-:Y:S02]  /*5f70*/  F2FP.BF16.F32.PACK_AB R47, RZ, R47 ;  /* 0x0000002fff2f723e */ /* 0x000fe400000010ff */
[----:B------:R-:W-:-:S02]  /*5f80*/  F2FP.BF16.F32.PACK_AB R48, RZ, R48 ;  /* 0x00000030ff30723e */ /* 0x000fc400000010ff */
[----:B------:R-:W-:Y:S02]  /*5f90*/  F2FP.BF16.F32.PACK_AB R49, RZ, R49 ;  /* 0x00000031ff31723e */ /* 0x000fe400000010ff */
[----:B------:R-:W-:Y:S02]  /*5fa0*/  F2FP.BF16.F32.PACK_AB R50, RZ, R50 ;  /* 0x00000032ff32723e */ /* 0x000fe400000010ff */
[----:B------:R-:W-:Y:S01]  /*5fb0*/  F2FP.BF16.F32.PACK_AB R51, RZ, R51 ;  /* 0x00000033ff33723e */ /* 0x000fe200000010ff */
[----:B------:R-:W-:Y:S01]  /*5fc0*/  @P0 STG.E.U16 desc[UR38][R10.64+0x40], R72 ;  /* 0x000040480a000986 */ /* 0x000fe2000c101526 */
[----:B------:R-:W-:Y:S02]  /*5fd0*/  ISETP.GT.AND P0, PT, R3, RZ, P1 ;  /* 0x000000ff0300720c */ /* 0x000fe40000f04270 */
[----:B------:R-:W-:Y:S02]  /*5fe0*/  F2FP.BF16.F32.PACK_AB R52, RZ, R52 ;  /* 0x00000034ff34723e */ /* 0x000fe400000010ff */
[----:B------:R-:W-:-:S02]  /*5ff0*/  F2FP.BF16.F32.PACK_AB R53, RZ, R53 ;  /* 0x00000035ff35723e */ /* 0x000fc400000010ff */
[----:B------:R-:W-:Y:S02]  /*6000*/  F2FP.BF16.F32.PACK_AB R54, RZ, R54 ;  /* 0x00000036ff36723e */ /* 0x000fe400000010ff */
[----:B------:R-:W-:-:S05]  /*6010*/  F2FP.BF16.F32.PACK_AB R55, RZ, R55 ;  /* 0x00000037ff37723e */ /* 0x000fca00000010ff */
[----:B------:R-:W-:Y:S01]  /*6020*/  @P0 STG.E.U16 desc[UR38][R10.64+0x42], R73 ;  /* 0x000042490a000986 */ /* 0x000fe2000c101526 */
[----:B------:R-:W-:Y:S02]  /*6030*/  ISETP.GT.AND P0, PT, R3, 0x8, P2 ;  /* 0x000000080300780c */ /* 0x000fe40001704270 */
[----:B------:R-:W-:-:S11]  /*6040*/  ISETP.GT.AND P2, PT, R4, 0x38, PT ;  /* 0x000000380400780c */ /* 0x000fd60003f44270 */
[----:B------:R-:W-:Y:S01]  /*6050*/  @P0 STG.E.U16 desc[UR38][R8.64+0x40], R74 ;  /* 0x0000404a08000986 */ /* 0x000fe2000c101526 */
[----:B------:R-:W-:-:S13]  /*6060*/  ISETP.GT.AND P0, PT, R3, 0x8, P1 ;  /* 0x000000080300780c */ /* 0x000fda0000f04270 */
[----:B------:R-:W-:Y:S01]  /*6070*/  @P0 STG.E.U16 desc[UR38][R8.64+0x42], R75 ;  /* 0x0000424b08000986 */ /* 0x000fe2000c101526 */
[----:B------:R-:W-:-:S13]  /*6080*/  ISETP.GT.AND P0, PT, R3, RZ, P5 ;  /* 0x000000ff0300720c */ /* 0x000fda0002f04270 */
[----:B------:R-:W-:Y:S01]  /*6090*/  @P0 STG.E.U16 desc[UR38][R10.64+0x50], R76 ;  /* 0x0000504c0a000986 */ /* 0x000fe2000c101526 */
[----:B------:R-:W-:-:S13]  /*60a0*/  ISETP.GT.AND P0, PT, R3, RZ, P4 ;  /* 0x000000ff0300720c */ /* 0x000fda0002704270 */
[----:B------:R-:W-:Y:S01]  /*60b0*/  @P0 STG.E.U16 desc[UR38][R10.64+0x52], R77 ;  /* 0x0000524d0a000986 */ /* 0x000fe2000c101526 */
[----:B------:R-:W-:-:S13]  /*60c0*/  ISETP.GT.AND P0, PT, R3, 0x8, P5 ;  /* 0x000000080300780c */ /* 0x000fda0002f04270 */
[----:B------:R-:W-:Y:S01]  /*60d0*/  @P0 STG.E.U16 desc[UR38][R8.64+0x50], R78 ;  /* 0x0000504e08000986 */ /* 0x000fe2000c101526 */
[----:B------:R-:W-:-:S13]  /*60e0*/  ISETP.GT.AND P0, PT, R3, 0x8, P4 ;  /* 0x000000080300780c */ /* 0x000fda0002704270 */
[----:B------:R-:W-:Y:S01]  /*60f0*/  @P0 STG.E.U16 desc[UR38][R8.64+0x52], R79 ;  /* 0x0000524f08000986 */ /* 0x000fe2000c101526 */
[----:B------:R-:W-:-:S13]  /*6100*/  ISETP.GT.AND P0, PT, R3, RZ, P3 ;  /* 0x000000ff0300720c */ /* 0x000fda0001f04270 */
[----:B------:R-:W-:Y:S01]  /*6110*/  @P0 STG.E.U16 desc[UR38][R10.64+0x60], R80 ;  /* 0x000060500a000986 */ /* 0x000fe2000c101526 */
[----:B------:R-:W-:-:S04]  /*6120*/  ISETP.GT.AND P0, PT, R4, 0x31, PT ;  /* 0x000000310400780c */ /* 0x000fc80003f04270 */
[----:B------:R-:W-:-:S13]  /*6130*/  ISETP.GT.AND P1, PT, R3, RZ, P0 ;  /* 0x000000ff0300720c */ /* 0x000fda0000724270 */
[----:B------:R-:W-:Y:S01]  /*6140*/  @P1 STG.E.U16 desc[UR38][R10.64+0x62], R81 ;  /* 0x000062510a001986 */ /* 0x000fe2000c101526 */
[----:B------:R-:W-:-:S13]  /*6150*/  ISETP.GT.AND P1, PT, R3, 0x8, P3 ;  /* 0x000000080300780c */ /* 0x000fda0001f24270 */
[----:B------:R-:W-:Y:S01]  /*6160*/  @P1 STG.E.U16 desc[UR38][R8.64+0x60], R82 ;  /* 0x0000605208001986 */ /* 0x000fe2000c101526 */
[----:B------:R-:W-:-:S13]  /*6170*/  ISETP.GT.AND P1, PT, R3, 0x8, P0 ;  /* 0x000000080300780c */ /* 0x000fda0000724270 */
[----:B------:R-:W-:Y:S01]  /*6180*/  @P1 STG.E.U16 desc[UR38][R8.64+0x62], R83 ;  /* 0x0000625308001986 */ /* 0x000fe2000c101526 */
[----:B------:R-:W-:-:S05]  /*6190*/  IADD3 R14, P1, R19, R8, RZ ;  /* 0x00000008130e7210 */ /* 0x000fca0007f3e0ff */
[----:B------:R-:W-:Y:S01]  /*61a0*/  IMAD.X R15, R13, 0x1, R9, P1 ;  /* 0x000000010d0f7824 */ /* 0x000fe200008e0609 */
[----:B------:R-:W-:-:S13]  /*61b0*/  ISETP.GT.AND P1, PT, R3, RZ, P2 ;  /* 0x000000ff0300720c */ /* 0x000fda0001724270 */
[----:B------:R-:W-:Y:S01]  /*61c0*/  @P1 STG.E.U16 desc[UR38][R10.64+0x70], R84 ;  /* 0x000070540a001986 */ /* 0x000fe2000c101526 */
[----:B------:R-:W-:-:S05]  /*61d0*/  IADD3 R20, P1, R19, R8, RZ ;  /* 0x0000000813147210 */ /* 0x000fca0007f3e0ff */
[----:B------:R-:W-:Y:S01]  /*61e0*/  IMAD.X R21, R13, 0x1, R9, P1 ;  /* 0x000000010d157824 */ /* 0x000fe200008e0609 */
[----:B------:R-:W-:-:S05]  /*61f0*/  IADD3 R12, P1, R19, R10, RZ ;  /* 0x0000000a130c7210 */ /* 0x000fca0007f3e0ff */
[----:B------:R-:W-:Y:S01]  /*6200*/  IMAD.X R13, R13, 0x1, R11, P1 ;  /* 0x000000010d0d7824 */ /* 0x000fe200008e060b */
[----:B------:R-:W-:-:S04]  /*6210*/  ISETP.GT.AND P1, PT, R4, 0x39, PT ;  /* 0x000000390400780c */ /* 0x000fc80003f24270 */
[----:B------:R-:W-:-:S13]  /*6220*/  ISETP.GT.AND P5, PT, R3, RZ, P1 ;  /* 0x000000ff0300720c */ /* 0x000fda0000fa4270 */
[----:B------:R-:W-:Y:S01]  /*6230*/  @P5 STG.E.U16 desc[UR38][R10.64+0x72], R85 ;  /* 0x000072550a005986 */ /* 0x000fe2000c101526 */
[----:B------:R-:W-:-:S13]  /*6240*/  ISETP.GT.AND P5, PT, R3, 0x8, P2 ;  /* 0x000000080300780c */ /* 0x000fda00017a4270 */
[----:B------:R-:W-:Y:S01]  /*6250*/  @P5 STG.E.U16 desc[UR38][R8.64+0x70], R86 ;  /* 0x0000705608005986 */ /* 0x000fe2000c101526 */
[----:B------:R-:W-:-:S13]  /*6260*/  ISETP.GT.AND P5, PT, R3, 0x8, P1 ;  /* 0x000000080300780c */ /* 0x000fda0000fa4270 */
[----:B------:R0:W-:Y:S01]  /*6270*/  @P5 STG.E.U16 desc[UR38][R8.64+0x72], R87 ;  /* 0x0000725708005986 */ /* 0x0001e2000c101526 */
[C---:B------:R-:W-:Y:S02]  /*6280*/  ISETP.GT.AND P5, PT, R3.reuse, 0x80, P6 ;  /* 0x000000800300780c */ /* 0x040fe400037a4270 */
[----:B------:R-:W-:-:S11]  /*6290*/  ISETP.GT.AND P6, PT, R3, 0x88, P6 ;  /* 0x000000880300780c */ /* 0x000fd600037c4270 */
[----:B------:R-:W-:Y:S01]  /*62a0*/  @P5 STG.E.U16 desc[UR38][R12.64], R24 ;  /* 0x000000180c005986 */ /* 0x000fe2000c101526 */
[----:B------:R-:W-:-:S04]  /*62b0*/  ISETP.GT.AND P5, PT, R4, 0x1, PT ;  /* 0x000000010400780c */ /* 0x000fc80003fa4270 */
[----:B------:R-:W-:-:S13]  /*62c0*/  ISETP.GT.AND P5, PT, R3, 0x80, P5 ;  /* 0x000000800300780c */ /* 0x000fda0002fa4270 */
[----:B0-----:R-:W-:Y:S02]  /*62d0*/  @P5 IMAD.MOV.U32 R8, RZ, RZ, R12 ;  /* 0x000000ffff085224 */ /* 0x001fe400078e000c */
[----:B------:R-:W-:-:S05]  /*62e0*/  @P5 IMAD.MOV.U32 R9, RZ, RZ, R13 ;  /* 0x000000ffff095224 */ /* 0x000fca00078e000d */
[----:B------:R0:W-:Y:S01]  /*62f0*/  @P5 STG.E.U16 desc[UR38][R8.64+0x2], R25 ;  /* 0x0000021908005986 */ /* 0x0001e2000c101526 */
[----:B------:R-:W-:-:S03]  /*6300*/  ISETP.NE.AND P5, PT, R5, RZ, PT ;  /* 0x000000ff0500720c */ /* 0x000fc60003fa5270 */
[----:B------:R-:W-:Y:S01]  /*6310*/  @P6 STG.E.U16 desc[UR38][R14.64], R26 ;  /* 0x0000001a0e006986 */ /* 0x000fe2000c101526 */
[----:B------:R-:W-:-:S04]  /*6320*/  ISETP.GT.AND P6, PT, R4, 0x1, PT ;  /* 0x000000010400780c */ /* 0x000fc80003fc4270 */
[----:B------:R-:W-:-:S13]  /*6330*/  ISETP.GT.AND P6, PT, R3, 0x88, P6 ;  /* 0x000000880300780c */ /* 0x000fda00037c4270 */
[----:B------:R-:W-:Y:S01]  /*6340*/  @P6 STG.E.U16 desc[UR38][R20.64+0x2], R27 ;  /* 0x0000021b14006986 */ /* 0x000fe2000c101526 */
[----:B------:R-:W-:-:S04]  /*6350*/  ISETP.GT.AND P6, PT, R4, 0x8, PT ;  /* 0x000000080400780c */ /* 0x000fc80003fc4270 */
[----:B------:R-:W-:-:S13]  /*6360*/  ISETP.GT.AND P6, PT, R3, 0x80, P6 ;  /* 0x000000800300780c */ /* 0x000fda00037c4270 */
[----:B0-----:R-:W-:Y:S02]  /*6370*/  @P6 IMAD.MOV.U32 R8, RZ, RZ, R12 ;  /* 0x000000ffff086224 */ /* 0x001fe400078e000c */
[----:B------:R-:W-:-:S05]  /*6380*/  @P6 IMAD.MOV.U32 R9, RZ, RZ, R13 ;  /* 0x000000ffff096224 */ /* 0x000fca00078e000d */
[----:B------:R0:W-:Y:S01]  /*6390*/  @P6 STG.E.U16 desc[UR38][R8.64+0x10], R28 ;  /* 0x0000101c08006986 */ /* 0x0001e2000c101526 */
[----:B------:R-:W-:-:S04]  /*63a0*/  ISETP.GT.AND P6, PT, R4, 0x9, PT ;  /* 0x000000090400780c */ /* 0x000fc80003fc4270 */
[----:B------:R-:W-:-:S13]  /*63b0*/  ISETP.GT.AND P6, PT, R3, 0x80, P6 ;  /* 0x000000800300780c */ /* 0x000fda00037c4270 */
[----:B0-----:R-:W-:Y:S02]  /*63c0*/  @P6 IMAD.MOV.U32 R8, RZ, RZ, R12 ;  /* 0x000000ffff086224 */ /* 0x001fe400078e000c */
[----:B------:R-:W-:-:S05]  /*63d0*/  @P6 IMAD.MOV.U32 R9, RZ, RZ, R13 ;  /* 0x000000ffff096224 */ /* 0x000fca00078e000d */
[----:B------:R0:W-:Y:S01]  /*63e0*/  @P6 STG.E.U16 desc[UR38][R8.64+0x12], R29 ;  /* 0x0000121d08006986 */ /* 0x0001e2000c101526 */
[----:B------:R-:W-:-:S04]  /*63f0*/  ISETP.GT.AND P6, PT, R4, 0x8, PT ;  /* 0x000000080400780c */ /* 0x000fc80003fc4270 */
[----:B------:R-:W-:-:S13]  /*6400*/  ISETP.GT.AND P6, PT, R3, 0x88, P6 ;  /* 0x000000880300780c */ /* 0x000fda00037c4270 */
        /* <DEDUP_REMOVED lines=45> */
[----:B------:R-:W-:Y:S01]  /*66e0*/  @P6 STG.E.U16 desc[UR38][R8.64+0x42], R41 ;  /* 0x0000422908006986 */ /* 0x000fe2000c101526 */
[----:B------:R-:W-:-:S04]  /*66f0*/  ISETP.GT.AND P6, PT, R4, 0x20, PT ;  /* 0x000000200400780c */ /* 0x000fc80003fc4270 */
[----:B------:R-:W-:-:S13]  /*6700*/  ISETP.GT.AND P6, PT, R3, 0x88, P6 ;  /* 0x000000880300780c */ /* 0x000fda00037c4270 */
[----:B------:R-:W-:Y:S01]  /*6710*/  @P6 STG.E.U16 desc[UR38][R6.64+0x40], R42 ;  /* 0x0000402a06006986 */ /* 0x000fe2000c101526 */
[----:B------:R-:W-:-:S04]  /*6720*/  ISETP.GT.AND P6, PT, R4, 0x21, PT ;  /* 0x000000210400780c */ /* 0x000fc80003fc4270 */
[----:B------:R-:W-:-:S13]  /*6730*/  ISETP.GT.AND P6, PT, R3, 0x88, P6 ;  /* 0x000000880300780c */ /* 0x000fda00037c4270 */
[----:B------:R-:W-:Y:S02]  /*6740*/  @P6 IMAD.MOV.U32 R4, RZ, RZ, R6 ;  /* 0x000000ffff046224 */ /* 0x000fe400078e0006 */
[----:B------:R-:W-:-:S05]  /*6750*/  @P6 IMAD.MOV.U32 R5, RZ, RZ, R7 ;  /* 0x000000ffff056224 */ /* 0x000fca00078e0007 */
[----:B------:R0:W-:Y:S01]  /*6760*/  @P6 STG.E.U16 desc[UR38][R4.64+0x42], R43 ;  /* 0x0000422b04006986 */ /* 0x0001e2000c101526 */
[C---:B------:R-:W-:Y:S02]  /*6770*/  ISETP.GT.AND P6, PT, R3.reuse, 0x80, P5 ;  /* 0x000000800300780c */ /* 0x040fe40002fc4270 */
[----:B------:R-:W-:-:S11]  /*6780*/  ISETP.GT.AND P5, PT, R3, 0x88, P5 ;  /* 0x000000880300780c */ /* 0x000fd60002fa4270 */
[----:B0-----:R-:W-:Y:S02]  /*6790*/  @P6 IMAD.MOV.U32 R4, RZ, RZ, R12 ;  /* 0x000000ffff046224 */ /* 0x001fe400078e000c */
[----:B------:R-:W-:-:S05]  /*67a0*/  @P6 IMAD.MOV.U32 R5, RZ, RZ, R13 ;  /* 0x000000ffff056224 */ /* 0x000fca00078e000d */
[----:B------:R0:W-:Y:S01]  /*67b0*/  @P6 STG.E.U16 desc[UR38][R4.64+0x50], R44 ;  /* 0x0000502c04006986 */ /* 0x0001e2000c101526 */
[C---:B------:R-:W-:Y:S02]  /*67c0*/  ISETP.GT.AND P6, PT, R3.reuse, 0x80, P4 ;  /* 0x000000800300780c */ /* 0x040fe400027c4270 */
[----:B------:R-:W-:-:S11]  /*67d0*/  ISETP.GT.AND P4, PT, R3, 0x88, P4 ;  /* 0x000000880300780c */ /* 0x000fd60002784270 */
[----:B0-----:R-:W-:Y:S02]  /*67e0*/  @P6 IMAD.MOV.U32 R4, RZ, RZ, R12 ;  /* 0x000000ffff046224 */ /* 0x001fe400078e000c */
[----:B------:R-:W-:-:S05]  /*67f0*/  @P6 IMAD.MOV.U32 R5, RZ, RZ, R13 ;  /* 0x000000ffff056224 */ /* 0x000fca00078e000d */
[----:B------:R0:W-:Y:S02]  /*6800*/  @P6 STG.E.U16 desc[UR38][R4.64+0x52], R45 ;  /* 0x0000522d04006986 */ /* 0x0001e4000c101526 */
[----:B0-----:R-:W-:Y:S02]  /*6810*/  @P5 IMAD.MOV.U32 R4, RZ, RZ, R6 ;  /* 0x000000ffff045224 */ /* 0x001fe400078e0006 */
[----:B------:R-:W-:-:S05]  /*6820*/  @P5 IMAD.MOV.U32 R5, RZ, RZ, R7 ;  /* 0x000000ffff055224 */ /* 0x000fca00078e0007 */
[----:B------:R0:W-:Y:S01]  /*6830*/  @P5 STG.E.U16 desc[UR38][R4.64+0x50], R46 ;  /* 0x0000502e04005986 */ /* 0x0001e2000c101526 */
[C---:B------:R-:W-:Y:S02]  /*6840*/  ISETP.GT.AND P5, PT, R3.reuse, 0x80, P3 ;  /* 0x000000800300780c */ /* 0x040fe40001fa4270 */
[----:B------:R-:W-:Y:S01]  /*6850*/  ISETP.GT.AND P3, PT, R3, 0x88, P3 ;  /* 0x000000880300780c */ /* 0x000fe20001f64270 */
        /* <DEDUP_REMOVED lines=17> */
[----:B------:R0:W-:Y:S02]  /*6970*/  @P3 STG.E.U16 desc[UR38][R4.64+0x60], R50 ;  /* 0x0000603204003986 */ /* 0x0001e4000c101526 */
[----:B0-----:R-:W-:Y:S02]  /*6980*/  @P0 IMAD.MOV.U32 R4, RZ, RZ, R6 ;  /* 0x000000ffff040224 */ /* 0x001fe400078e0006 */
[----:B------:R-:W-:-:S05]  /*6990*/  @P0 IMAD.MOV.U32 R5, RZ, RZ, R7 ;  /* 0x000000ffff050224 */ /* 0x000fca00078e0007 */
[----:B------:R0:W-:Y:S02]  /*69a0*/  @P0 STG.E.U16 desc[UR38][R4.64+0x62], R51 ;  /* 0x0000623304000986 */ /* 0x0001e4000c101526 */
[----:B0-----:R-:W-:Y:S02]  /*69b0*/  @P5 IMAD.MOV.U32 R4, RZ, RZ, R12 ;  /* 0x000000ffff045224 */ /* 0x001fe400078e000c */
[----:B------:R-:W-:-:S05]  /*69c0*/  @P5 IMAD.MOV.U32 R5, RZ, RZ, R13 ;  /* 0x000000ffff055224 */ /* 0x000fca00078e000d */
[----:B------:R0:W-:Y:S04]  /*69d0*/  @P5 STG.E.U16 desc[UR38][R4.64+0x70], R52 ;  /* 0x0000703404005986 */ /* 0x0001e8000c101526 */
[----:B------:R1:W-:Y:S01]  /*69e0*/  @P4 STG.E.U16 desc[UR38][R12.64+0x72], R53 ;  /* 0x000072350c004986 */ /* 0x0003e2000c101526 */
[----:B0-----:R-:W-:Y:S01]  /*69f0*/  @P2 MOV R4, R6 ;  /* 0x0000000600042202 */ /* 0x001fe20000000f00 */
[----:B------:R-:W-:-:S05]  /*6a00*/  @P2 IMAD.MOV.U32 R5, RZ, RZ, R7 ;  /* 0x000000ffff052224 */ /* 0x000fca00078e0007 */
[----:B------:R1:W-:Y:S04]  /*6a10*/  @P2 STG.E.U16 desc[UR38][R4.64+0x70], R54 ;  /* 0x0000703604002986 */ /* 0x0003e8000c101526 */
[----:B------:R1:W-:Y:S02]  /*6a20*/  @P1 STG.E.U16 desc[UR38][R6.64+0x72], R55 ;  /* 0x0000723706001986 */ /* 0x0003e4000c101526 */
.L_x_152:
[----:B------:R-:W-:Y:S05]  /*6a30*/  BSYNC B0 ;  /* 0x0000000000007941 */ /* 0x000fea0003800000 */
.L_x_28:
[----:B------:R-:W-:Y:S01]  /*6a40*/  IADD3 R16, P0, R16, UR36, RZ ;  /* 0x0000002410107c10 */ /* 0x000fe2000ff1e0ff */
[----:B------:R-:W-:Y:S01]  /*6a50*/  ULDC.64 UR4, c[0x0][0x650] ;  /* 0x0001940000047ab9 */ /* 0x000fe20000000a00 */
[----:B------:R-:W-:Y:S01]  /*6a60*/  PRMT R3, RZ, 0x7610, R3 ;  /* 0x00007610ff037816 */ /* 0x000fe20000000003 */
[----:B------:R-:W-:Y:S01]  /*6a70*/  IMAD.MOV.U32 R100, RZ, RZ, -0x1 ;  /* 0xffffffffff647424 */ /* 0x000fe200078e00ff */
[----:B------:R-:W-:Y:S01]  /*6a80*/  IADD3.X R17, R17, UR42, RZ, P0, !PT ;  /* 0x0000002a11117c10 */ /* 0x000fe200087fe4ff */
[----:B------:R-:W-:Y:S01]  /*6a90*/  IMAD.MOV.U32 R19, RZ, RZ, -0x1 ;  /* 0xffffffffff137424 */ /* 0x000fe200078e00ff */
[----:B------:R-:W-:-:S04]  /*6aa0*/  ISETP.GE.U32.AND P0, PT, R16, UR4, PT ;  /* 0x0000000410007c0c */ /* 0x000fc8000bf06070 */
[----:B------:R-:W-:-:S13]  /*6ab0*/  ISETP.GE.U32.AND.EX P0, PT, R17, UR5, PT, P0 ;  /* 0x0000000511007c0c */ /* 0x000fda000bf06100 */
[----:B------:R-:W-:Y:S05]  /*6ac0*/  @P0 BRA `(.L_x_153) ;  /* 0x0000000400500947 */ /* 0x000fea0003800000 */
[----:B0-----:R-:W0:Y:S01]  /*6ad0*/  LDC.64 R10, c[0x0][0x628] ;  /* 0x00018a00ff0a7b82 */ /* 0x001e220000000a00 */
[----:B-1----:R-:W1:Y:S01]  /*6ae0*/  S2R R12, SR_CTAID.X ;  /* 0x00000000000c7919 */ /* 0x002e620000002500 */
[----:B----4-:R-:W-:Y:S02]  /*6af0*/  IMAD.MOV.U32 R8, RZ, RZ, R16 ;  /* 0x000000ffff087224 */ /* 0x010fe400078e0010 */
[----:B------:R-:W-:Y:S01]  /*6b00*/  IMAD.MOV.U32 R9, RZ, RZ, R17 ;  /* 0x000000ffff097224 */ /* 0x000fe200078e0011 */
[----:B------:R-:W4:Y:S03]  /*6b10*/  S2R R20, SR_CTAID.Y ;  /* 0x0000000000147919 */ /* 0x000f260000002600 */
[----:B------:R-:W1:Y:S08]  /*6b20*/  LDC R0, c[0x0][0x630] ;  /* 0x00018c00ff007b82 */ /* 0x000e700000000800 */
[----:B------:R-:W1:Y:S01]  /*6b30*/  LDC.64 R14, c[0x0][0x620] ;  /* 0x00018800ff0e7b82 */ /* 0x000e620000000a00 */
[----:B0-----:R-:W-:-:S04]  /*6b40*/  ISETP.NE.U32.AND P0, PT, R10, RZ, PT ;  /* 0x000000ff0a00720c */ /* 0x001fc80003f05070 */
[----:B------:R-:W-:-:S13]  /*6b50*/  ISETP.NE.AND.EX P0, PT, R11, RZ, PT, P0 ;  /* 0x000000ff0b00720c */ /* 0x000fda0003f05300 */
[----:B-1--4-:R-:W-:Y:S05]  /*6b60*/  @!P0 BRA `(.L_x_154) ;  /* 0x0000000000288947 */ /* 0x012fea0003800000 */
        /* <DEDUP_REMOVED lines=10> */
.L_x_154:
[-CC-:B------:R-:W-:Y:S01]  /*6c10*/  SHF.R.U64 R19, R8, R0.reuse, R9.reuse ;  /* 0x0000000008137219 */ /* 0x180fe20000001209 */
[----:B------:R-:W0:Y:S01]  /*6c20*/  LDC.64 R26, c[0x0][0x640] ;  /* 0x00019000ff1a7b82 */ /* 0x000e220000000a00 */
[----:B------:R-:W-:Y:S01]  /*6c30*/  SHF.R.U32.HI R0, RZ, R0, R9 ;  /* 0x00000000ff007219 */ /* 0x000fe20000011609 */
[----:B------:R-:W-:Y:S01]  /*6c40*/  ULDC UR4, c[0x0][0x150] ;  /* 0x0000540000047ab9 */ /* 0x000fe20000000800 */
[----:B------:R-:W-:Y:S02]  /*6c50*/  IADD3 R3, P0, RZ, -R19, RZ ;  /* 0x80000013ff037210 */ /* 0x000fe40007f1e0ff */
[----:B------:R-:W-:-:S03]  /*6c60*/  I2FP.F32.U32 R7, R12 ;  /* 0x0000000c00077245 */ /* 0x000fc60000201000 */
[----:B------:R-:W1:Y:S01]  /*6c70*/  LDC R6, c[0x0][0x618] ;  /* 0x00018600ff067b82 */ /* 0x000e620000000800 */
[----:B------:R-:W-:Y:S02]  /*6c80*/  IMAD.X R5, RZ, RZ, ~R0, P0 ;  /* 0x000000ffff057224 */ /* 0x000fe400000e0e00 */
[----:B------:R-:W-:Y:S01]  /*6c90*/  FMUL R7, R7, UR4 ;  /* 0x0000000407077c20 */ /* 0x000fe20008400000 */
[----:B------:R-:W-:Y:S01]  /*6ca0*/  ULDC UR4, c[0x0][0x154] ;  /* 0x0000550000047ab9 */ /* 0x000fe20000000800 */
[-C--:B------:R-:W-:Y:S02]  /*6cb0*/  IMAD R0, R5, R14.reuse, RZ ;  /* 0x0000000e05007224 */ /* 0x080fe400078e02ff */
[C---:B------:R-:W-:Y:S01]  /*6cc0*/  IMAD.WIDE.U32 R4, R3.reuse, R14, R16 ;  /* 0x0000000e03047225 */ /* 0x040fe200078e0010 */
[----:B------:R-:W4:Y:S01]  /*6cd0*/  LDC R8, c[0x0][0x608] ;  /* 0x00018200ff087b82 */ /* 0x000f220000000800 */
[----:B------:R-:W2:Y:S02]  /*6ce0*/  F2I.U32.TRUNC.NTZ R7, R7 ;  /* 0x0000000700077305 */ /* 0x000ea4000020f000 */
[----:B------:R-:W-:Y:S01]  /*6cf0*/  IMAD R3, R3, R15, R0 ;  /* 0x0000000f03037224 */ /* 0x000fe200078e0200 */
[----:B------:R-:W-:-:S03]  /*6d00*/  I2FP.F32.U32 R0, R20 ;  /* 0x0000001400007245 */ /* 0x000fc60000201000 */
[----:B------:R-:W-:Y:S01]  /*6d10*/  IMAD.IADD R3, R5, 0x1, R3 ;  /* 0x0000000105037824 */ /* 0x000fe200078e0203 */
[----:B------:R-:W3:Y:S01]  /*6d20*/  LDC R11, c[0x0][0x658] ;  /* 0x00019600ff0b7b82 */ /* 0x000ee20000000800 */
[----:B0-----:R-:W-:-:S04]  /*6d30*/  ISETP.NE.U32.AND P0, PT, R26, RZ, PT ;  /* 0x000000ff1a00720c */ /* 0x001fc80003f05070 */
[----:B------:R-:W-:-:S03]  /*6d40*/  ISETP.NE.AND.EX P0, PT, R27, RZ, PT, P0 ;  /* 0x000000ff1b00720c */ /* 0x000fc60003f05300 */
[----:B------:R-:W0:Y:S01]  /*6d50*/  LDC R9, c[0x0][0x144] ;  /* 0x00005100ff097b82 */ /* 0x000e220000000800 */
[-C--:B-1----:R-:W-:Y:S01]  /*6d60*/  SHF.R.U64 R10, R4, R6.reuse, R3 ;  /* 0x00000006040a7219 */ /* 0x082fe20000001203 */
[----:B--2---:R-:W-:Y:S01]  /*6d70*/  IMAD.MOV R7, RZ, RZ, -R7 ;  /* 0x000000ffff077224 */ /* 0x004fe200078e0a07 */
[----:B------:R-:W-:Y:S01]  /*6d80*/  SHF.R.U32.HI R3, RZ, R6, R3 ;  /* 0x00000006ff037219 */ /* 0x000fe20000011603 */
[----:B------:R-:W-:-:S04]  /*6d90*/  FMUL R6, R0, UR4 ;  /* 0x0000000400067c20 */ /* 0x000fc80008400000 */
[----:B------:R-:W1:Y:S01]  /*6da0*/  LDC R21, c[0x0][0x148] ;  /* 0x00005200ff157b82 */ /* 0x000e620000000800 */
[----:B------:R2:W0:Y:S01]  /*6db0*/  F2I.U32.TRUNC.NTZ R14, R6 ;  /* 0x00000006000e7305 */ /* 0x000422000020f000 */
[-CC-:B----4-:R-:W-:Y:S02]  /*6dc0*/  SHF.R.U64 R13, R10, R8.reuse, R3.reuse ;  /* 0x000000080a0d7219 */ /* 0x190fe40000001203 */
[----:B------:R-:W-:-:S04]  /*6dd0*/  SHF.R.U32.HI R0, RZ, R8, R3 ;  /* 0x00000008ff007219 */ /* 0x000fc80000011603 */
[----:B------:R-:W4:Y:S01]  /*6de0*/  LDC R24, c[0x0][0x600] ;  /* 0x00018000ff187b82 */ /* 0x000f220000000800 */
[-CC-:B---3--:R-:W-:Y:S02]  /*6df0*/  SHF.R.U64 R15, R13, R11.reuse, R0.reuse ;  /* 0x0000000b0d0f7219 */ /* 0x188fe40000001200 */
[----:B------:R-:W-:-:S03]  /*6e00*/  SHF.R.U32.HI R5, RZ, R11, R0 ;  /* 0x0000000bff057219 */ /* 0x000fc60000011600 */
[----:B------:R-:W-:Y:S02]  /*6e10*/  IMAD.MOV.U32 R4, RZ, RZ, R15 ;  /* 0x000000ffff047224 */ /* 0x000fe400078e000f */
[----:B------:R-:W3:Y:S01]  /*6e20*/  LDC R28, c[0x0][0x648] ;  /* 0x00019200ff1c7b82 */ /* 0x000ee20000000800 */
[----:B0-----:R-:W-:-:S07]  /*6e30*/  IMAD R25, R9, R7, R12 ;  /* 0x0000000709197224 */ /* 0x001fce00078e020c */
[----:B------:R-:W0:Y:S08]  /*6e40*/  LDC R29, c[0x0][0x638] ;  /* 0x00018e00ff1d7b82 */ /* 0x000e300000000800 */
[----:B------:R-:W0:Y:S01]  /*6e50*/  LDC R30, c[0x0][0x610] ;  /* 0x00018400ff1e7b82 */ /* 0x000e220000000800 */
[----:B-12-4-:R-:W-:Y:S05]  /*6e60*/  @!P0 BRA `(.L_x_155) ;  /* 0x0000000000288947 */ /* 0x016fea0003800000 */
        /* <DEDUP_REMOVED lines=10> */
.L_x_155:
[----:B------:R-:W-:Y:S01]  /*6f10*/  ISETP.NE.AND P0, PT, R2, 0x1, PT ;  /* 0x000000010200780c */ /* 0x000fe20003f05270 */
[----:B------:R-:W-:Y:S01]  /*6f20*/  IMAD.MOV R14, RZ, RZ, -R14 ;  /* 0x000000ffff0e7224 */ /* 0x000fe200078e0a0e */
[----:B---3--:R-:W-:Y:S01]  /*6f30*/  SHF.R.U64 R3, R4, R28, R5 ;  /* 0x0000001c04037219 */ /* 0x008fe20000001205 */
[----:B------:R-:W-:Y:S01]  /*6f40*/  VIADD R5, R24, 0xffffffff ;  /* 0xffffffff18057836 */ /* 0x000fe20000000000 */
[----:B------:R-:W-:-:S03]  /*6f50*/  LOP3.LUT R0, R13, R98, RZ, 0xc0, !PT ;  /* 0x000000620d007212 */ /* 0x000fc600078ec0ff */
[----:B------:R-:W-:Y:S01]  /*6f60*/  IMAD.MOV R4, RZ, RZ, -R3 ;  /* 0x000000ffff047224 */ /* 0x000fe200078e0a03 */
[----:B------:R-:W-:Y:S01]  /*6f70*/  LOP3.LUT R10, R10, R5, RZ, 0xc0, !PT ;  /* 0x000000050a0a7212 */ /* 0x000fe200078ec0ff */
[----:B------:R-:W-:Y:S02]  /*6f80*/  IMAD R0, R91, R3, R0 ;  /* 0x000000035b007224 */ /* 0x000fe400078e0200 */
[----:B0-----:R-:W-:Y:S02]  /*6f90*/  IMAD R3, R4, R29, R15 ;  /* 0x0000001d04037224 */ /* 0x001fe400078e020f */
[----:B------:R-:W-:Y:S02]  /*6fa0*/  @P0 IMAD R25, R21, R14, R20 ;  /* 0x0000000e15190224 */ /* 0x000fe400078e0214 */
[----:B------:R-:W-:Y:S02]  /*6fb0*/  IMAD R5, R3, R24, R10 ;  /* 0x0000001803057224 */ /* 0x000fe400078e020a */
[----:B------:R-:W-:-:S02]  /*6fc0*/  IMAD R0, R0, R30, R25 ;  /* 0x0000001e00007224 */ /* 0x000fc400078e0219 */
[----:B------:R-:W-:-:S03]  /*6fd0*/  IMAD.MOV.U32 R4, RZ, RZ, 0x1 ;  /* 0x00000001ff047424 */ /* 0x000fc600078e00ff */
[----:B------:R-:W-:Y:S02]  /*6fe0*/  SEL R100, R5, R0, !P0 ;  /* 0x0000000005647207 */ /* 0x000fe40004000000 */
[----:B------:R-:W-:Y:S02]  /*6ff0*/  PRMT R3, R4, 0x7610, R3 ;  /* 0x0000761004037816 */ /* 0x000fe40000000003 */
[----:B------:R-:W-:-:S07]  /*7000*/  SEL R0, R0, R5, !P0 ;  /* 0x0000000500007207 */ /* 0x000fce0004000000 */
.L_x_153:
[----:B------:R-:W-:Y:S01]  /*7010*/  LOP3.LUT P0, RZ, R3, 0xff, RZ, 0xc0, !PT ;  /* 0x000000ff03ff7812 */ /* 0x000fe2000780c0ff */
[----:B------:R-:W-:-:S12]  /*7020*/  IMAD.MOV.U32 R107, RZ, RZ, R0 ;  /* 0x000000ffff6b7224 */ /* 0x000fd800078e0000 */
[----:B------:R-:W-:Y:S05]  /*7030*/  @P0 BRA `(.L_x_156) ;  /* 0xffffffa000600947 */ /* 0x000fea000383ffff */
[----:B------:R-:W-:Y:S05]  /*7040*/  EXIT ;  /* 0x000000000000794d */ /* 0x000fea0003800000 */
.L_x_3:
        /* <DEDUP_REMOVED lines=26> */
.L_x_158:
[--C-:B------:R-:W-:Y:S01]  /*71f0*/  SHF.R.U64 R14, R12, R20, R13.reuse ;  /* 0x000000140c0e7219 */ /* 0x100fe2000000120d */
[----:B------:R-:W0:Y:S01]  /*7200*/  LDC R24, c[0x0][0x618] ;  /* 0x00018600ff187b82 */ /* 0x000e220000000800 */
[----:B------:R-:W-:Y:S01]  /*7210*/  I2FP.F32.U32 R8, R6 ;  /* 0x0000000600087245 */ /* 0x000fe20000201000 */
[----:B------:R-:W-:Y:S01]  /*7220*/  ULDC UR4, c[0x0][0x150] ;  /* 0x0000540000047ab9 */ /* 0x000fe20000000800 */
[----:B------:R-:W-:Y:S02]  /*7230*/  SHF.R.U32.HI R7, RZ, R20, R13 ;  /* 0x00000014ff077219 */ /* 0x000fe4000001160d */
[----:B------:R-:W-:Y:S01]  /*7240*/  IADD3 R11, P0, RZ, -R14, RZ ;  /* 0x8000000eff0b7210 */ /* 0x000fe20007f1e0ff */
[----:B------:R-:W-:Y:S01]  /*7250*/  FMUL R13, R8, UR4 ;  /* 0x00000004080d7c20 */ /* 0x000fe20008400000 */
[----:B------:R-:W-:Y:S01]  /*7260*/  ULDC UR4, c[0x0][0x154] ;  /* 0x0000550000047ab9 */ /* 0x000fe20000000800 */
[----:B------:R-:W1:Y:S02]  /*7270*/  LDC.64 R26, c[0x0][0x640] ;  /* 0x00019000ff1a7b82 */ /* 0x000e640000000a00 */
[----:B------:R-:W-:-:S02]  /*7280*/  IMAD.X R7, RZ, RZ, ~R7, P0 ;  /* 0x000000ffff077224 */ /* 0x000fc400000e0e07 */
[----:B------:R-:W2:Y:S01]  /*7290*/  F2I.U32.TRUNC.NTZ R13, R13 ;  /* 0x0000000d000d7305 */ /* 0x000ea2000020f000 */
[----:B------:R-:W-:-:S03]  /*72a0*/  IMAD.WIDE.U32 R8, R11, R22, R16 ;  /* 0x000000160b087225 */ /* 0x000fc600078e0010 */
[----:B------:R-:W3:Y:S01]  /*72b0*/  LDC R15, c[0x0][0x144] ;  /* 0x00005100ff0f7b82 */ /* 0x000ee20000000800 */
[----:B------:R-:W-:-:S04]  /*72c0*/  IMAD R10, R7, R22, RZ ;  /* 0x00000016070a7224 */ /* 0x000fc800078e02ff */
[----:B------:R-:W-:Y:S02]  /*72d0*/  IMAD R7, R11, R23, R10 ;  /* 0x000000170b077224 */ /* 0x000fe400078e020a */
[----:B------:R-:W-:Y:S01]  /*72e0*/  IMAD.MOV.U32 R10, RZ, RZ, -0x1 ;  /* 0xffffffffff0a7424 */ /* 0x000fe200078e00ff */
[----:B------:R-:W4:Y:S01]  /*72f0*/  LDC R20, c[0x0][0x608] ;  /* 0x00018200ff147b82 */ /* 0x000f220000000800 */
[----:B------:R-:W-:Y:S01]  /*7300*/  IMAD.IADD R7, R9, 0x1, R7 ;  /* 0x0000000109077824 */ /* 0x000fe200078e0207 */
[----:B------:R-:W-:-:S04]  /*7310*/  I2FP.F32.U32 R9, R5 ;  /* 0x0000000500097245 */ /* 0x000fc80000201000 */
[-C--:B0-----:R-:W-:Y:S01]  /*7320*/  SHF.R.U64 R12, R8, R24.reuse, R7 ;  /* 0x00000018080c7219 */ /* 0x081fe20000001207 */
[----:B--2---:R-:W-:Y:S01]  /*7330*/  IMAD.MOV R8, RZ, RZ, -R13 ;  /* 0x000000ffff087224 */ /* 0x004fe200078e0a0d */
[----:B------:R-:W0:Y:S01]  /*7340*/  LDC R11, c[0x0][0x658] ;  /* 0x00019600ff0b7b82 */ /* 0x000e220000000800 */
[----:B-1----:R-:W-:Y:S01]  /*7350*/  ISETP.NE.U32.AND P0, PT, R26, RZ, PT ;  /* 0x000000ff1a00720c */ /* 0x002fe20003f05070 */
[----:B------:R-:W-:Y:S01]  /*7360*/  FMUL R9, R9, UR4 ;  /* 0x0000000409097c20 */ /* 0x000fe20008400000 */
[----:B------:R-:W-:Y:S02]  /*7370*/  SHF.R.U32.HI R7, RZ, R24, R7 ;  /* 0x00000018ff077219 */ /* 0x000fe40000011607 */
[----:B------:R-:W-:-:S03]  /*7380*/  ISETP.NE.AND.EX P0, PT, R27, RZ, PT, P0 ;  /* 0x000000ff1b00720c */ /* 0x000fc60003f05300 */
[----:B------:R-:W1:Y:S01]  /*7390*/  LDC R22, c[0x0][0x148] ;  /* 0x00005200ff167b82 */ /* 0x000e620000000800 */
[----:B---3--:R-:W-:Y:S02]  /*73a0*/  IMAD R23, R15, R8, R6 ;  /* 0x000000080f177224 */ /* 0x008fe400078e0206 */
[----:B------:R-:W-:-:S05]  /*73b0*/  IMAD.MOV.U32 R8, RZ, RZ, 0x1 ;  /* 0x00000001ff087424 */ /* 0x000fca00078e00ff */
[----:B------:R-:W2:Y:S01]  /*73c0*/  LDC R21, c[0x0][0x600] ;  /* 0x00018000ff157b82 */ /* 0x000ea20000000800 */
[-CC-:B----4-:R-:W-:Y:S02]  /*73d0*/  SHF.R.U64 R15, R12, R20.reuse, R7.reuse ;  /* 0x000000140c0f7219 */ /* 0x190fe40000001207 */
[----:B------:R-:W-:Y:S02]  /*73e0*/  SHF.R.U32.HI R6, RZ, R20, R7 ;  /* 0x00000014ff067219 */ /* 0x000fe40000011607 */
[----:B------:R3:W4:Y:S03]  /*73f0*/  F2I.U32.TRUNC.NTZ R20, R9 ;  /* 0x0000000900147305 */ /* 0x000726000020f000 */
[----:B------:R-:W1:Y:S01]  /*7400*/  LDC R25, c[0x0][0x648] ;  /* 0x00019200ff197b82 */ /* 0x000e620000000800 */
[-C--:B0-----:R-:W-:Y:S02]  /*7410*/  SHF.R.U64 R19, R15, R11.reuse, R6 ;  /* 0x0000000b0f137219 */ /* 0x081fe40000001206 */
[----:B------:R-:W-:-:S02]  /*7420*/  SHF.L.U32 R10, R10, R11, RZ ;  /* 0x0000000b0a0a7219 */ /* 0x000fc400000006ff */
[-C--:B------:R-:W-:Y:S01]  /*7430*/  SHF.R.U32.HI R7, RZ, R11.reuse, R6 ;  /* 0x0000000bff077219 */ /* 0x080fe20000011606 */
[----:B------:R-:W-:Y:S01]  /*7440*/  IMAD.MOV.U32 R6, RZ, RZ, R19 ;  /* 0x000000ffff067224 */ /* 0x000fe200078e0013 */
[----:B------:R-:W-:Y:S01]  /*7450*/  SHF.L.U32 R24, R8, R11, RZ ;  /* 0x0000000b08187219 */ /* 0x000fe200000006ff */
[----:B------:R-:W0:Y:S01]  /*7460*/  LDC R28, c[0x0][0x638] ;  /* 0x00018e00ff1c7b82 */ /* 0x000e220000000800 */
[----:B------:R-:W-:-:S07]  /*7470*/  LOP3.LUT R30, RZ, R10, RZ, 0x33, !PT ;  /* 0x0000000aff1e7212 */ /* 0x000fce00078e33ff */
[----:B------:R-:W0:Y:S01]  /*7480*/  LDC R29, c[0x0][0x610] ;  /* 0x00018400ff1d7b82 */ /* 0x000e220000000800 */
[----:B---34-:R-:W-:Y:S05]  /*7490*/  @!P0 BRA `(.L_x_159) ;  /* 0x0000000000288947 */ /* 0x018fea0003800000 */
[----:B------:R-:W3:Y:S02]  /*74a0*/  LDC R6, c[0x0][0x64c] ;  /* 0x00019300ff067b82 */ /* 0x000ee40000000800 */
[----:B---3--:R-:W-:-:S05]  /*74b0*/  IADD3 R11, P0, R19, R6, RZ ;  /* 0x00000006130b7210 */ /* 0x008fca0007f1e0ff */
        /* <DEDUP_REMOVED lines=8> */
.L_x_159:
[----:B------:R-:W-:Y:S01]  /*7540*/  ISETP.NE.AND P0, PT, R2, 0x1, PT ;  /* 0x000000010200780c */ /* 0x000fe20003f05270 */
[----:B--2---:R-:W-:Y:S01]  /*7550*/  VIADD R9, R21, 0xffffffff ;  /* 0xffffffff15097836 */ /* 0x004fe20000000000 */
[----:B-1----:R-:W-:Y:S01]  /*7560*/  SHF.R.U64 R7, R6, R25, R7 ;  /* 0x0000001906077219 */ /* 0x002fe20000001207 */
[----:B------:R-:W-:Y:S01]  /*7570*/  IMAD.MOV R20, RZ, RZ, -R20 ;  /* 0x000000ffff147224 */ /* 0x000fe200078e0a14 */
[----:B------:R-:W-:Y:S02]  /*7580*/  LOP3.LUT R6, R15, R30, RZ, 0xc0, !PT ;  /* 0x0000001e0f067212 */ /* 0x000fe400078ec0ff */
[----:B------:R-:W-:Y:S01]  /*7590*/  LOP3.LUT R12, R12, R9, RZ, 0xc0, !PT ;  /* 0x000000090c0c7212 */ /* 0x000fe200078ec0ff */
[----:B------:R-:W-:Y:S02]  /*75a0*/  IMAD.MOV R8, RZ, RZ, -R7 ;  /* 0x000000ffff087224 */ /* 0x000fe400078e0a07 */
[----:B------:R-:W-:Y:S02]  /*75b0*/  IMAD R6, R24, R7, R6 ;  /* 0x0000000718067224 */ /* 0x000fe400078e0206 */
[----:B------:R-:W-:-:S02]  /*75c0*/  IMAD.MOV.U32 R9, RZ, RZ, 0x1 ;  /* 0x00000001ff097424 */ /* 0x000fc400078e00ff */
[----:B------:R-:W-:Y:S02]  /*75d0*/  @P0 IMAD R23, R22, R20, R5 ;  /* 0x0000001416170224 */ /* 0x000fe400078e0205 */
[----:B0-----:R-:W-:Y:S02]  /*75e0*/  IMAD R5, R8, R28, R19 ;  /* 0x0000001c08057224 */ /* 0x001fe400078e0213 */
[----:B------:R-:W-:Y:S02]  /*75f0*/  IMAD R19, R6, R29, R23 ;  /* 0x0000001d06137224 */ /* 0x000fe400078e0217 */
[----:B------:R-:W-:Y:S02]  /*7600*/  IMAD R6, R5, R21, R12 ;  /* 0x0000001505067224 */ /* 0x000fe400078e020c */
[----:B------:R-:W-:-:S03]  /*7610*/  IMAD.MOV.U32 R8, RZ, RZ, R14 ;  /* 0x000000ffff087224 */ /* 0x000fc600078e000e */
[----:B------:R-:W-:Y:S02]  /*7620*/  SEL R20, R6, R19, !P0 ;  /* 0x0000001306147207 */ /* 0x000fe40004000000 */
[----:B------:R-:W-:-:S07]  /*7630*/  SEL R19, R19, R6, !P0 ;  /* 0x0000000613137207 */ /* 0x000fce0004000000 */
.L_x_157:
[----:B------:R-:W-:-:S08]  /*7640*/  NOP ;  /* 0x0000000000007918 */ /* 0x000fd00000000000 */
[----:B------:R-:W0:-:S00]  /*7650*/  USETMAXREG.DEALLOC.CTAPOOL 0x28 ;  /* 0x00000028000079c8 */ /* 0x000e0000080e0500 */
[----:B0-----:R-:W-:-:S13]  /*7660*/  ISETP.NE.AND P0, PT, R0, RZ, PT ;  /* 0x000000ff0000720c */ /* 0x001fda0003f05270 */
[----:B------:R-:W-:Y:S05]  /*7670*/  @P0 EXIT ;  /* 0x000000000000094d */ /* 0x000fea0003800000 */
[----:B------:R-:W-:Y:S01]  /*7680*/  LOP3.LUT P0, RZ, R9, 0xff, RZ, 0xc0, !PT ;  /* 0x000000ff09ff7812 */ /* 0x000fe2000780c0ff */
[----:B------:R-:W-:Y:S02]  /*7690*/  IMAD.MOV.U32 R0, RZ, RZ, 0x1 ;  /* 0x00000001ff007424 */ /* 0x000fe400078e00ff */
[----:B------:R-:W-:-:S10]  /*76a0*/  IMAD.MOV.U32 R12, RZ, RZ, RZ ;  /* 0x000000ffff0c7224 */ /* 0x000fd400078e00ff */
[----:B------:R-:W-:Y:S05]  /*76b0*/  @!P0 BRA `(.L_x_160) ;  /* 0x0000000c00148947 */ /* 0x000fea0003800000 */
[----:B------:R-:W0:Y:S01]  /*76c0*/  LDC R0, c[0x0][0x28c] ;  /* 0x0000a300ff007b82 */ /* 0x000e220000000800 */
[----:B------:R-:W-:Y:S01]  /*76d0*/  LOP3.LUT P0, RZ, R3, 0x1f, RZ, 0xc0, !PT ;  /* 0x0000001f03ff7812 */ /* 0x000fe2000780c0ff */
[----:B------:R-:W-:Y:S01]  /*76e0*/  ULDC UR5, c[0x0][0x658] ;  /* 0x0001960000057ab9 */ /* 0x000fe20000000800 */
[----:B------:R-:W-:Y:S01]  /*76f0*/  UMOV UR6, 0xffffffff ;  /* 0xffffffff00067882 */ /* 0x000fe20000000000 */
[----:B------:R-:W-:Y:S01]  /*7700*/  BSSY B0, `(.L_x_160) ;  /* 0x00000c0000007945 */ /* 0x000fe20003800000 */
[----:B------:R-:W-:Y:S01]  /*7710*/  USHF.L.U32 UR6, UR6, UR5, URZ ;  /* 0x0000000506067299 */ /* 0x000fe2000800063f */
[C---:B------:R-:W-:Y:S01]  /*7720*/  ISETP.NE.AND P2, PT, R4.reuse, RZ, PT ;  /* 0x000000ff0400720c */ /* 0x040fe20003f45270 */
[----:B------:R-:W-:Y:S01]  /*7730*/  IMAD.MOV.U32 R13, RZ, RZ, 0x1 ;  /* 0x00000001ff0d7424 */ /* 0x000fe200078e00ff */
[----:B------:R-:W-:Y:S01]  /*7740*/  ISETP.NE.OR P0, PT, R4, RZ, !P0 ;  /* 0x000000ff0400720c */ /* 0x000fe20004705670 */
[----:B------:R-:W-:Y:S01]  /*7750*/  IMAD.MOV.U32 R12, RZ, RZ, RZ ;  /* 0x000000ffff0c7224 */ /* 0x000fe200078e00ff */
[----:B------:R-:W-:Y:S01]  /*7760*/  LOP3.LUT R11, R18, 0x2, RZ, 0xfc, !PT ;  /* 0x00000002120b7812 */ /* 0x000fe200078efcff */
[----:B------:R-:W-:Y:S01]  /*7770*/  ULDC UR4, c[0x0][0x600] ;  /* 0x0001800000047ab9 */ /* 0x000fe20000000800 */
[----:B------:R-:W-:Y:S01]  /*7780*/  UMOV UR7, 0x1 ;  /* 0x0000000100077882 */ /* 0x000fe20000000000 */
[----:B------:R-:W-:-:S02]  /*7790*/  UIADD3 UR15, UR4, -0x1, URZ ;  /* 0xffffffff040f7890 */ /* 0x000fc4000fffe03f */
[----:B------:R-:W-:Y:S02]  /*77a0*/  USHF.L.U32 UR17, UR7, UR5, URZ ;  /* 0x0000000507117299 */ /* 0x000fe4000800063f */
[----:B------:R-:W-:Y:S01]  /*77b0*/  ULOP3.LUT UR16, URZ, UR6, URZ, 0x33, !UPT ;  /* 0x000000063f107292 */ /* 0x000fe2000f8e333f */
[----:B------:R-:W-:Y:S01]  /*77c0*/  ULDC.64 UR20, c[0x0][0x198] ;  /* 0x0000660000147ab9 */ /* 0x000fe20000000a00 */
[----:B0-----:R-:W-:-:S05]  /*77d0*/  VIADD R0, R0, 0x1f ;  /* 0x0000001f00007836 */ /* 0x001fca0000000000 */
[----:B------:R-:W-:-:S04]  /*77e0*/  SHF.R.S32.HI R3, RZ, 0x1f, R0 ;  /* 0x0000001fff037819 */ /* 0x000fc80000011400 */
[----:B------:R-:W-:Y:S01]  /*77f0*/  LEA.HI R3, R3, R0, RZ, 0x5 ;  /* 0x0000000003037211 */ /* 0x000fe200078f28ff */
[----:B------:R-:W-:-:S03]  /*7800*/  IMAD.MOV.U32 R0, RZ, RZ, 0x1 ;  /* 0x00000001ff007424 */ /* 0x000fc600078e00ff */
[----:B------:R-:W-:-:S05]  /*7810*/  SHF.R.S32.HI R3, RZ, 0x5, R3 ;  /* 0x00000005ff037819 */ /* 0x000fca0000011403 */
[----:B------:R-:W-:-:S07]  /*7820*/  VIADD R10, R3, 0x1 ;  /* 0x00000001030a7836 */ /* 0x000fce0000000000 */
.L_x_172:
[----:B------:R-:W-:-:S03]  /*7830*/  UMOV UR4, 0xffffffff ;  /* 0xffffffff00047882 */ /* 0x000fc60000000000 */
[----:B------:R-:W-:Y:S05]  /*7840*/  BRA.DIV UR4, `(.L_x_161) ;  /* 0x0000000e04787947 */ /* 0x000fea000b800000 */
[----:B------:R-:W-:-:S13]  /*7850*/  ELECT P6, URZ, PT ;  /* 0x00000000003f782f */ /* 0x000fda00038c0000 */
.L_x_182:
[----:B------:R-:W0:Y:S01]  /*7860*/  LDC R4, c[0x0][0x28c] ;  /* 0x0000a300ff047b82 */ /* 0x000e220000000800 */
[----:B------:R-:W-:Y:S01]  /*7870*/  BSSY B1, `(.L_x_162) ;  /* 0x0000037000017945 */ /* 0x000fe20003800000 */
[----:B0-----:R-:W-:-:S13]  /*7880*/  ISETP.LT.OR P6, PT, R4, 0x1, !P6 ;  /* 0x000000010400780c */ /* 0x001fda00077c1670 */
[----:B------:R-:W-:Y:S05]  /*7890*/  @P6 BRA `(.L_x_163) ;  /* 0x0000000000d06947 */ /* 0x000fea0003800000 */
[----:B------:R-:W-:Y:S02]  /*78a0*/  IMAD.SHL.U32 R20, R20, 0x40, RZ ;  /* 0x0000004014147824 */ /* 0x000fe400078e00ff */
[----:B------:R-:W-:Y:S02]  /*78b0*/  IMAD.SHL.U32 R19, R19, 0x100, RZ ;  /* 0x0000010013137824 */ /* 0x000fe400078e00ff */
[----:B------:R-:W-:Y:S02]  /*78c0*/  IMAD.MOV.U32 R21, RZ, RZ, RZ ;  /* 0x000000ffff157224 */ /* 0x000fe400078e00ff */
[----:B------:R-:W-:Y:S02]  /*78d0*/  IMAD.MOV.U32 R4, RZ, RZ, R10 ;  /* 0x000000ffff047224 */ /* 0x000fe400078e000a */
[----:B------:R-:W-:Y:S02]  /*78e0*/  IMAD.MOV.U32 R5, RZ, RZ, R0 ;  /* 0x000000ffff057224 */ /* 0x000fe400078e0000 */
[----:B------:R-:W-:-:S07]  /*78f0*/  IMAD.MOV.U32 R6, RZ, RZ, R12 ;  /* 0x000000ffff067224 */ /* 0x000fce00078e000c */
.L_x_167:
[----:B------:R-:W0:Y:S01]  /*7900*/  S2R R14, SR_CgaCtaId ;  /* 0x00000000000e7919 */ /* 0x000e220000008800 */
[----:B------:R-:W-:Y:S01]  /*7910*/  MOV R7, 0x400 ;  /* 0x0000040000077802 */ /* 0x000fe20000000f00 */
[----:B------:R-:W1:Y:S03]  /*7920*/  @!P2 LDC R9, c[0x0][0x500] ;  /* 0x00014000ff09ab82 */ /* 0x000e660000000800 */
[----:B0-----:R-:W-:Y:S02]  /*7930*/  LEA R15, R14, R7, 0x18 ;  /* 0x000000070e0f7211 */ /* 0x001fe400078ec0ff */
[----:B------:R-:W-:-:S03]  /*7940*/  SHF.L.U32 R7, R5, 0x1f, RZ ;  /* 0x0000001f05077819 */ /* 0x000fc600000006ff */
[----:B------:R-:W-:-:S04]  /*7950*/  IMAD R14, R6, 0x8, R15 ;  /* 0x00000008060e7824 */ /* 0x000fc800078e020f */
[----:B------:R-:W0:Y:S02]  /*7960*/  SYNCS.PHASECHK.TRANS64.TRYWAIT P1, [R14+URZ+0x18], R7 ;  /* 0x000018070e0075a7 */ /* 0x000e24000802017f */
[----:B01----:R-:W-:Y:S05]  /*7970*/  @!P1 BRA `(.L_x_164) ;  /* 0x0000000c004c9947 */ /* 0x003fea0003800000 */
.L_x_183:
[----:B0-----:R-:W-:Y:S01]  /*7980*/  PRMT R7, R11, 0x9910, RZ ;  /* 0x000099100b077816 */ /* 0x001fe200000000ff */
[----:B------:R0:W-:Y:S03]  /*7990*/  @!P2 SYNCS.ARRIVE.TRANS64 RZ, [R14+URZ], R9 ;  /* 0x000000090effa9a7 */ /* 0x0001e6000800003f */
[----:B------:R-:W-:-:S13]  /*79a0*/  ISETP.NE.AND P1, PT, R7, 0x2, PT ;  /* 0x000000020700780c */ /* 0x000fda0003f25270 */
[----:B0-----:R-:W-:Y:S05]  /*79b0*/  @P1 BRA `(.L_x_165) ;  /* 0x0000000000041947 */ /* 0x001fea0003800000 */
[----:B------:R-:W-:Y:S01]  /*79c0*/  BPT.TRAP 0x1 ;  /* 0x000000040000795c */ /* 0x000fe20000300000 */
.L_x_165:
[----:B------:R-:W-:Y:S05]  /*79d0*/  @P0 BRA `(.L_x_166) ;  /* 0x0000000000040947 */ /* 0x000fea0003800000 */
[----:B------:R-:W-:Y:S01]  /*79e0*/  BPT.TRAP 0x1 ;  /* 0x000000040000795c */ /* 0x000fe20000300000 */
.L_x_166:
[--C-:B------:R-:W-:Y:S01]  /*79f0*/  IMAD R7, R6, 0x4000, R15.reuse ;  /* 0x0000400006077824 */ /* 0x100fe200078e020f */
[----:B------:R-:W-:Y:S01]  /*7a00*/  R2UR UR9, R14 ;  /* 0x000000000e0972ca */ /* 0x000fe200000e0000 */
[----:B------:R-:W-:Y:S01]  /*7a10*/  IMAD R15, R6, 0x1000, R15 ;  /* 0x00001000060f7824 */ /* 0x000fe200078e020f */
[----:B------:R-:W-:Y:S01]  /*7a20*/  UIADD3 UR4, UP0, UR20, 0xf0, URZ ;  /* 0x000000f014047890 */ /* 0x000fe2000ff1e03f */
[----:B------:R-:W-:Y:S01]  /*7a30*/  VIADD R4, R4, 0xffffffff ;  /* 0xffffffff04047836 */ /* 0x000fe20000000000 */
[----:B------:R-:W-:Y:S01]  /*7a40*/  R2UR UR5, R7 ;  /* 0x00000000070572ca */ /* 0x000fe200000e0000 */
[----:B------:R-:W-:Y:S01]  /*7a50*/  UIADD3 UR22, UP1, UR20, 0x1f0, URZ ;  /* 0x000001f014167890 */ /* 0x000fe2000ff3e03f */
[----:B------:R-:W-:Y:S01]  /*7a60*/  R2UR UR8, R15 ;  /* 0x000000000f0872ca */ /* 0x000fe200000e0000 */
[----:B------:R-:W-:Y:S01]  /*7a70*/  VIADD R6, R6, 0x1 ;  /* 0x0000000106067836 */ /* 0x000fe20000000000 */
[----:B------:R-:W-:Y:S01]  /*7a80*/  R2UR UR11, R19 ;  /* 0x00000000130b72ca */ /* 0x000fe200000e0000 */
[----:B------:R-:W-:Y:S01]  /*7a90*/  UIADD3.X UR23, URZ, UR21, URZ, UP1, !UPT ;  /* 0x000000153f177290 */ /* 0x000fe20008ffe43f */
[C---:B------:R-:W-:Y:S01]  /*7aa0*/  R2UR UR10, R21.reuse ;  /* 0x00000000150a72ca */ /* 0x040fe200000e0000 */
[----:B------:R-:W-:Y:S01]  /*7ab0*/  UMOV UR6, 0x0 ;  /* 0x0000000000067882 */ /* 0x000fe20000000000 */
[----:B------:R-:W-:Y:S01]  /*7ac0*/  R2UR UR12, R8 ;  /* 0x00000000080c72ca */ /* 0x000fe200000e0000 */
[----:B------:R-:W-:Y:S01]  /*7ad0*/  UMOV UR7, 0x10000000 ;  /* 0x1000000000077882 */ /* 0x000fe20000000000 */
[----:B------:R-:W-:Y:S01]  /*7ae0*/  R2UR UR18, R20 ;  /* 0x00000000141272ca */ /* 0x000fe200000e0000 */
[----:B------:R-:W-:Y:S01]  /*7af0*/  VIADD R21, R21, 0x20 ;  /* 0x0000002015157836 */ /* 0x000fe20000000000 */
[----:B------:R-:W-:Y:S01]  /*7b00*/  ISETP.GT.AND P3, PT, R4, 0x1, PT ;  /* 0x000000010400780c */ /* 0x000fe20003f64270 */
[----:B------:R-:W-:Y:S01]  /*7b10*/  UIADD3 UR13, UR5, 0x100, URZ ;  /* 0x00000100050d7890 */ /* 0x000fe2000fffe03f */
[----:B------:R-:W-:Y:S01]  /*7b20*/  ISETP.NE.AND P1, PT, R6, 0x3, PT ;  /* 0x000000030600780c */ /* 0x000fe20003f25270 */
[----:B------:R-:W-:-:S02]  /*7b30*/  UIADD3.X UR5, URZ, UR21, URZ, UP0, !UPT ;  /* 0x000000153f057290 */ /* 0x000fc400087fe43f */
[----:B------:R-:W-:Y:S01]  /*7b40*/  UIADD3 UR14, UR8, 0xc100, URZ ;  /* 0x0000c100080e7890 */ /* 0x000fe2000fffe03f */
[----:B------:R-:W-:Y:S02]  /*7b50*/  SEL R14, RZ, 0x1, P1 ;  /* 0x00000001ff0e7807 */ /* 0x000fe40000800000 */
[----:B------:R-:W-:Y:S01]  /*7b60*/  UMOV UR8, UR13 ;  /* 0x0000000d00087c82 */ /* 0x000fe20008000000 */
[----:B------:R-:W-:Y:S02]  /*7b70*/  SEL R6, R6, RZ, P1 ;  /* 0x000000ff06067207 */ /* 0x000fe40000800000 */
[----:B------:R-:W-:Y:S01]  /*7b80*/  LOP3.LUT R5, R5, R14, RZ, 0x3c, !PT ;  /* 0x0000000e05057212 */ /* 0x000fe200078e3cff */
[----:B------:R0:W-:Y:S02]  /*7b90*/  UTMALDG.3D [UR8], [UR4], desc[UR6] ;  /* 0x00000608040075b4 */ /* 0x0001e40008011000 */
[----:B0-----:R-:W-:Y:S01]  /*7ba0*/  UMOV UR8, UR14 ;  /* 0x0000000e00087c82 */ /* 0x001fe20008000000 */
[----:B------:R-:W-:-:S02]  /*7bb0*/  UMOV UR11, UR18 ;  /* 0x00000012000b7c82 */ /* 0x000fc40008000000 */
[----:B------:R0:W-:Y:S02]  /*7bc0*/  UTMALDG.3D [UR8], [UR22], desc[UR6] ;  /* 0x00000608160075b4 */ /* 0x0001e40008011000 */
[----:B0-----:R-:W-:Y:S05]  /*7bd0*/  @P3 BRA `(.L_x_167) ;  /* 0xfffffffc00483947 */ /* 0x001fea000383ffff */
.L_x_163:
[----:B------:R-:W-:Y:S05]  /*7be0*/  BSYNC B1 ;  /* 0x0000000000017941 */ /* 0x000fea0003800000 */
.L_x_162:
[----:B------:R-:W-:Y:S01]  /*7bf0*/  LOP3.LUT P3, RZ, R13, 0xff, RZ, 0xc0, !PT ;  /* 0x000000ff0dff7812 */ /* 0x000fe2000786c0ff */
[----:B------:R-:W-:Y:S01]  /*7c00*/  IMAD.IADD R12, R3, 0x1, R12 ;  /* 0x00000001030c7824 */ /* 0x000fe200078e020c */
[----:B------:R-:W-:Y:S01]  /*7c10*/  IADD3 R16, P4, R16, UR36, RZ ;  /* 0x0000002410107c10 */ /* 0x000fe2000ff9e0ff */
[----:B------:R-:W-:Y:S01]  /*7c20*/  ULDC.64 UR4, c[0x0][0x650] ;  /* 0x0001940000047ab9 */ /* 0x000fe20000000a00 */
[----:B------:R-:W-:Y:S01]  /*7c30*/  BSSY B1, `(.L_x_168) ;  /* 0x000006a000017945 */ /* 0x000fe20003800000 */
[----:B------:R-:W-:Y:S01]  /*7c40*/  IMAD.MOV.U32 R19, RZ, RZ, -0x1 ;  /* 0xffffffffff137424 */ /* 0x000fe200078e00ff */
[----:B------:R-:W-:Y:S01]  /*7c50*/  ISETP.GT.U32.AND P1, PT, R12, 0x2, PT ;  /* 0x000000020c00780c */ /* 0x000fe20003f24070 */
[----:B------:R-:W-:Y:S01]  /*7c60*/  IMAD.MOV.U32 R20, RZ, RZ, -0x1 ;  /* 0xffffffffff147424 */ /* 0x000fe200078e00ff */
[----:B------:R-:W-:Y:S01]  /*7c70*/  IADD3.X R17, R17, UR42, RZ, P4, !PT ;  /* 0x0000002a11117c10 */ /* 0x000fe2000a7fe4ff */
[----:B------:R-:W-:Y:S01]  /*7c80*/  IMAD.MOV.U32 R8, RZ, RZ, -0x1 ;  /* 0xffffffffff087424 */ /* 0x000fe200078e00ff */
[----:B------:R-:W-:-:S02]  /*7c90*/  ISETP.LT.U32.AND P1, PT, R3, 0x3, P1 ;  /* 0x000000030300780c */ /* 0x000fc40000f21070 */
[----:B------:R-:W-:Y:S01]  /*7ca0*/  PRMT R13, RZ, 0x7610, R13 ;  /* 0x00007610ff0d7816 */ /* 0x000fe2000000000d */
[----:B------:R-:W0:Y:S01]  /*7cb0*/  @P3 S2R R5, SR_CgaCtaId ;  /* 0x0000000000053919 */ /* 0x000e220000008800 */
[----:B------:R-:W-:-:S04]  /*7cc0*/  @P3 MOV R4, 0x400 ;  /* 0x0000040000043802 */ /* 0x000fc80000000f00 */
[----:B0-----:R-:W-:Y:S01]  /*7cd0*/  @P3 LEA R6, R5, R4, 0x18 ;  /* 0x0000000405063211 */ /* 0x001fe200078ec0ff */
[----:B------:R-:W-:-:S03]  /*7ce0*/  IMAD.WIDE.U32 R4, R12, -0x55555555, RZ ;  /* 0xaaaaaaab0c047825 */ /* 0x000fc600078e00ff */
[----:B------:R0:W-:Y:S01]  /*7cf0*/  @P3 SYNCS.ARRIVE.TRANS64.A1T0 RZ, [R6+URZ+0x48], RZ ;  /* 0x000048ff06ff39a7 */ /* 0x0001e2000810003f */
[----:B------:R-:W-:Y:S02]  /*7d00*/  ISETP.GE.U32.AND P3, PT, R3, 0x3, PT ;  /* 0x000000030300780c */ /* 0x000fe40003f66070 */
[----:B------:R-:W-:Y:S02]  /*7d10*/  SHF.R.U32.HI R7, RZ, 0x1, R5 ;  /* 0x00000001ff077819 */ /* 0x000fe40000011605 */
[----:B------:R-:W-:Y:S02]  /*7d20*/  SEL R5, RZ, 0x1, !P1 ;  /* 0x00000001ff057807 */ /* 0x000fe40004800000 */
[----:B------:R-:W-:Y:S01]  /*7d30*/  ISETP.GE.U32.AND P1, PT, R16, UR4, PT ;  /* 0x0000000410007c0c */ /* 0x000fe2000bf26070 */
[----:B------:R-:W-:Y:S01]  /*7d40*/  IMAD R12, R7, -0x3, R12 ;  /* 0xfffffffd070c7824 */ /* 0x000fe200078e020c */
[----:B------:R-:W-:Y:S02]  /*7d50*/  LOP3.LUT R0, R0, R5, RZ, 0x3c, !PT ;  /* 0x0000000500007212 */ /* 0x000fe400078e3cff */
[----:B------:R-:W-:-:S02]  /*7d60*/  ISETP.GE.U32.AND.EX P1, PT, R17, UR5, PT, P1 ;  /* 0x0000000511007c0c */ /* 0x000fc4000bf26110 */
[----:B------:R-:W-:Y:S02]  /*7d70*/  PRMT R4, RZ, 0x7610, R4 ;  /* 0x00007610ff047816 */ /* 0x000fe40000000004 */
[----:B------:R-:W-:-:S09]  /*7d80*/  @P3 LOP3.LUT R0, R0, 0x1, R7, 0x78, !PT ;  /* 0x0000000100003812 */ /* 0x000fd200078e7807 */
[----:B0-----:R-:W-:Y:S05]  /*7d90*/  @P1 BRA `(.L_x_169) ;  /* 0x00000004004c1947 */ /* 0x001fea0003800000 */
[----:B------:R-:W-:Y:S01]  /*7da0*/  ULDC.64 UR4, c[0x0][0x628] ;  /* 0x00018a0000047ab9 */ /* 0x000fe20000000a00 */
[----:B------:R-:W0:Y:S01]  /*7db0*/  S2R R15, SR_CTAID.X ;  /* 0x00000000000f7919 */ /* 0x000e220000002500 */
[----:B------:R-:W-:Y:S01]  /*7dc0*/  ISETP.NE.U32.AND P1, PT, RZ, UR4, PT ;  /* 0x00000004ff007c0c */ /* 0x000fe2000bf25070 */
[----:B------:R-:W-:Y:S01]  /*7dd0*/  ULDC UR7, c[0x0][0x630] ;  /* 0x00018c0000077ab9 */ /* 0x000fe20000000800 */
[----:B------:R-:W-:Y:S01]  /*7de0*/  IMAD.MOV.U32 R4, RZ, RZ, R16 ;  /* 0x000000ffff047224 */ /* 0x000fe200078e0010 */
[----:B------:R-:W1:Y:S01]  /*7df0*/  S2R R14, SR_CTAID.Y ;  /* 0x00000000000e7919 */ /* 0x000e620000002600 */
[----:B------:R-:W-:Y:S01]  /*7e00*/  ISETP.NE.AND.EX P1, PT, RZ, UR5, PT, P1 ;  /* 0x00000005ff007c0c */ /* 0x000fe2000bf25310 */
[----:B------:R-:W-:-:S12]  /*7e10*/  IMAD.MOV.U32 R5, RZ, RZ, R17 ;  /* 0x000000ffff057224 */ /* 0x000fd800078e0011 */
[----:B------:R-:W-:Y:S05]  /*7e20*/  @!P1 BRA `(.L_x_170) ;  /* 0x0000000000289947 */ /* 0x000fea0003800000 */
[----:B------:R-:W-:Y:S02]  /*7e30*/  ULDC UR6, c[0x0][0x634] ;  /* 0x00018d0000067ab9 */ /* 0x000fe40000000800 */
[----:B------:R-:W-:-:S05]  /*7e40*/  IADD3 R9, P1, R16, UR6, RZ ;  /* 0x0000000610097c10 */ /* 0x000fca000ff3e0ff */
[----:B------:R-:W-:-:S04]  /*7e50*/  IMAD.X R19, RZ, RZ, R17, P1 ;  /* 0x000000ffff137224 */ /* 0x000fc800008e0611 */
[----:B------:R-:W-:-:S04]  /*7e60*/  IMAD.WIDE.U32 R6, R19, UR4, RZ ;  /* 0x0000000413067c25 */ /* 0x000fc8000f8e00ff */
[----:B------:R-:W-:-:S04]  /*7e70*/  IMAD.WIDE.U32 R6, P1, R9, UR5, R6 ;  /* 0x0000000509067c25 */ /* 0x000fc8000f820006 */
[----:B------:R-:W-:-:S04]  /*7e80*/  IMAD.WIDE.U32 R8, R9, UR4, RZ ;  /* 0x0000000409087c25 */ /* 0x000fc8000f8e00ff */
[----:B------:R-:W-:Y:S01]  /*7e90*/  IMAD.X R5, RZ, RZ, RZ, P1 ;  /* 0x000000ffff057224 */ /* 0x000fe200008e06ff */
[----:B------:R-:W-:Y:S01]  /*7ea0*/  IADD3 RZ, P1, R9, R6, RZ ;  /* 0x0000000609ff7210 */ /* 0x000fe20007f3e0ff */
[----:B------:R-:W-:-:S04]  /*7eb0*/  IMAD.MOV.U32 R4, RZ, RZ, R7 ;  /* 0x000000ffff047224 */ /* 0x000fc800078e0007 */
[----:B------:R-:W-:-:S08]  /*7ec0*/  IMAD.WIDE.U32.X R4, R19, UR5, R4, P1 ;  /* 0x0000000513047c25 */ /* 0x000fd000088e0404 */
.L_x_170:
[--C-:B------:R-:W-:Y:S01]  /*7ed0*/  SHF.R.U64 R8, R4, UR7, R5.reuse ;  /* 0x0000000704087c19 */ /* 0x100fe20008001205 */
[----:B------:R-:W-:Y:S01]  /*7ee0*/  ULDC.64 UR4, c[0x0][0x620] ;  /* 0x0001880000047ab9 */ /* 0x000fe20000000a00 */
[----:B------:R-:W-:Y:S01]  /*7ef0*/  SHF.R.U32.HI R4, RZ, UR7, R5 ;  /* 0x00000007ff047c19 */ /* 0x000fe20008011605 */
[----:B------:R-:W2:Y:S01]  /*7f00*/  LDC R24, c[0x0][0x144] ;  /* 0x00005100ff187b82 */ /* 0x000ea20000000800 */
[----:B------:R-:W-:Y:S01]  /*7f10*/  IADD3 R7, P1, RZ, -R8, RZ ;  /* 0x80000008ff077210 */ /* 0x000fe20007f3e0ff */
[----:B------:R-:W-:Y:S01]  /*7f20*/  ULDC.64 UR8, c[0x0][0x640] ;  /* 0x0001900000087ab9 */ /* 0x000fe20000000a00 */
[----:B0-----:R-:W-:Y:S01]  /*7f30*/  I2FP.F32.U32 R9, R15 ;  /* 0x0000000f00097245 */ /* 0x001fe20000201000 */
[----:B------:R-:W-:Y:S02]  /*7f40*/  ULDC UR6, c[0x0][0x608] ;  /* 0x0001820000067ab9 */ /* 0x000fe40000000800 */
[----:B------:R-:W-:Y:S01]  /*7f50*/  IMAD.X R4, RZ, RZ, ~R4, P1 ;  /* 0x000000ffff047224 */ /* 0x000fe200008e0e04 */
[----:B------:R-:W-:Y:S01]  /*7f60*/  ISETP.NE.U32.AND P1, PT, RZ, UR8, PT ;  /* 0x00000008ff007c0c */ /* 0x000fe2000bf25070 */
[----:B------:R-:W0:Y:S02]  /*7f70*/  LDC R21, c[0x0][0x148] ;  /* 0x00005200ff157b82 */ /* 0x000e240000000800 */
[----:B------:R-:W-:Y:S01]  /*7f80*/  IMAD R6, R4, UR4, RZ ;  /* 0x0000000404067c24 */ /* 0x000fe2000f8e02ff */
[----:B------:R-:W-:Y:S01]  /*7f90*/  ISETP.NE.AND.EX P1, PT, RZ, UR9, PT, P1 ;  /* 0x00000009ff007c0c */ /* 0x000fe2000bf25310 */
[----:B------:R-:W-:Y:S01]  /*7fa0*/  IMAD.WIDE.U32 R4, R7, UR4, R16 ;  /* 0x0000000407047c25 */ /* 0x000fe2000f8e0010 */
[----:B------:R-:W-:-:S03]  /*7fb0*/  ULDC UR4, c[0x0][0x150] ;  /* 0x0000540000047ab9 */ /* 0x000fc60000000800 */
[----:B------:R-:W-:Y:S02]  /*7fc0*/  IMAD R7, R7, UR5, R6 ;  /* 0x0000000507077c24 */ /* 0x000fe4000f8e0206 */
[----:B------:R-:W-:Y:S01]  /*7fd0*/  FMUL R6, R9, UR4 ;  /* 0x0000000409067c20 */ /* 0x000fe20008400000 */
[----:B------:R-:W-:Y:S01]  /*7fe0*/  ULDC UR4, c[0x0][0x618] ;  /* 0x0001860000047ab9 */ /* 0x000fe20000000800 */
[----:B------:R-:W-:Y:S01]  /*7ff0*/  ULDC UR5, c[0x0][0x154] ;  /* 0x0000550000057ab9 */ /* 0x000fe20000000800 */
[----:B------:R-:W-:-:S03]  /*8000*/  IMAD.IADD R5, R5, 0x1, R7 ;  /* 0x0000000105057824 */ /* 0x000fc600078e0207 */
[----:B------:R-:W3:Y:S02]  /*8010*/  F2I.U32.TRUNC.NTZ R6, R6 ;  /* 0x0000000600067305 */ /* 0x000ee4000020f000 */
[----:B------:R-:W-:Y:S02]  /*8020*/  SHF.R.U64 R9, R4, UR4, R5 ;  /* 0x0000000404097c19 */ /* 0x000fe40008001205 */
[----:B-1----:R-:W-:-:S05]  /*8030*/  I2FP.F32.U32 R4, R14 ;  /* 0x0000000e00047245 */ /* 0x002fca0000201000 */
[----:B------:R-:W-:Y:S01]  /*8040*/  FMUL R22, R4, UR5 ;  /* 0x0000000504167c20 */ /* 0x000fe20008400000 */
[----:B------:R-:W-:Y:S01]  /*8050*/  SHF.R.U32.HI R4, RZ, UR4, R5 ;  /* 0x00000004ff047c19 */ /* 0x000fe20008011605 */
[----:B------:R-:W-:-:S03]  /*8060*/  ULDC UR4, c[0x0][0x658] ;  /* 0x0001960000047ab9 */ /* 0x000fc60000000800 */
[--C-:B------:R-:W-:Y:S01]  /*8070*/  SHF.R.U64 R20, R9, UR6, R4.reuse ;  /* 0x0000000609147c19 */ /* 0x100fe20008001204 */
[----:B------:R-:W1:Y:S01]  /*8080*/  F2I.U32.TRUNC.NTZ R22, R22 ;  /* 0x0000001600167305 */ /* 0x000e62000020f000 */
[----:B------:R-:W-:Y:S01]  /*8090*/  SHF.R.U32.HI R5, RZ, UR6, R4 ;  /* 0x00000006ff057c19 */ /* 0x000fe20008011604 */
[----:B---3--:R-:W-:-:S03]  /*80a0*/  IMAD.MOV R6, RZ, RZ, -R6 ;  /* 0x000000ffff067224 */ /* 0x008fc600078e0a06 */
[----:B------:R-:W-:Y:S01]  /*80b0*/  SHF.R.U64 R19, R20, UR4, R5 ;  /* 0x0000000414137c19 */ /* 0x000fe20008001205 */
[----:B--2---:R-:W-:Y:S01]  /*80c0*/  IMAD R15, R24, R6, R15 ;  /* 0x00000006180f7224 */ /* 0x004fe200078e020f */
[----:B------:R-:W-:-:S03]  /*80d0*/  SHF.R.U32.HI R23, RZ, UR4, R5 ;  /* 0x00000004ff177c19 */ /* 0x000fc60008011605 */
[----:B------:R-:W-:Y:S02]  /*80e0*/  IMAD.MOV.U32 R4, RZ, RZ, R19 ;  /* 0x000000ffff047224 */ /* 0x000fe400078e0013 */
[----:B------:R-:W-:Y:S01]  /*80f0*/  IMAD.MOV.U32 R5, RZ, RZ, R23 ;  /* 0x000000ffff057224 */ /* 0x000fe200078e0017 */
[----:B-1----:R-:W-:Y:S06]  /*8100*/  @!P1 BRA `(.L_x_171) ;  /* 0x0000000000289947 */ /* 0x002fec0003800000 */
[----:B------:R-:W-:Y:S02]  /*8110*/  ULDC UR4, c[0x0][0x64c] ;  /* 0x0001930000047ab9 */ /* 0x000fe40000000800 */
[----:B------:R-:W-:-:S05]  /*8120*/  IADD3 R5, P1, R19, UR4, RZ ;  /* 0x0000000413057c10 */ /* 0x000fca000ff3e0ff */
[----:B------:R-:W-:-:S04]  /*8130*/  IMAD.X R23, RZ, RZ, R23, P1 ;  /* 0x000000ffff177224 */ /* 0x000fc800008e0617 */
[----:B------:R-:W-:-:S04]  /*8140*/  IMAD.WIDE.U32 R6, R23, UR8, RZ ;  /* 0x0000000817067c25 */ /* 0x000fc8000f8e00ff */
[----:B------:R-:W-:-:S04]  /*8150*/  IMAD.WIDE.U32 R6, P1, R5, UR9, R6 ;  /* 0x0000000905067c25 */ /* 0x000fc8000f820006 */
[----:B------:R-:W-:-:S04]  /*8160*/  IMAD.WIDE.U32 R4, R5, UR8, RZ ;  /* 0x0000000805047c25 */ /* 0x000fc8000f8e00ff */
[----:B------:R-:W-:Y:S01]  /*8170*/  IMAD.MOV.U32 R4, RZ, RZ, R7 ;  /* 0x000000ffff047224 */ /* 0x000fe200078e0007 */
[----:B------:R-:W-:Y:S01]  /*8180*/  IADD3 RZ, P3, R5, R6, RZ ;  /* 0x0000000605ff7210 */ /* 0x000fe20007f7e0ff */
[----:B------:R-:W-:-:S04]  /*8190*/  IMAD.X R5, RZ, RZ, RZ, P1 ;  /* 0x000000ffff057224 */ /* 0x000fc800008e06ff */
[----:B------:R-:W-:-:S08]  /*81a0*/  IMAD.WIDE.U32.X R4, R23, UR9, R4, P3 ;  /* 0x0000000917047c25 */ /* 0x000fd000098e0404 */
.L_x_171:
[----:B------:R-:W-:Y:S01]  /*81b0*/  ISETP.NE.AND P1, PT, R2, 0x1, PT ;  /* 0x000000010200780c */ /* 0x000fe20003f25270 */
[----:B------:R-:W-:Y:S01]  /*81c0*/  ULDC UR4, c[0x0][0x648] ;  /* 0x0001920000047ab9 */ /* 0x000fe20000000800 */
[----:B------:R-:W-:Y:S01]  /*81d0*/  LOP3.LUT R20, R20, UR16, RZ, 0xc0, !PT ;  /* 0x0000001014147c12 */ /* 0x000fe2000f8ec0ff */
[----:B------:R-:W-:Y:S01]  /*81e0*/  IMAD.MOV R22, RZ, RZ, -R22 ;  /* 0x000000ffff167224 */ /* 0x000fe200078e0a16 */
[----:B------:R-:W-:Y:S01]  /*81f0*/  SHF.R.U64 R5, R4, UR4, R5 ;  /* 0x0000000404057c19 */ /* 0x000fe20008001205 */
[----:B------:R-:W-:Y:S01]  /*8200*/  ULDC UR4, c[0x0][0x638] ;  /* 0x00018e0000047ab9 */ /* 0x000fe20000000800 */
[----:B------:R-:W-:Y:S01]  /*8210*/  LOP3.LUT R6, R9, UR15, RZ, 0xc0, !PT ;  /* 0x0000000f09067c12 */ /* 0x000fe2000f8ec0ff */
[----:B------:R-:W-:Y:S02]  /*8220*/  ULDC UR5, c[0x0][0x610] ;  /* 0x0001840000057ab9 */ /* 0x000fe40000000800 */
[----:B------:R-:W-:Y:S02]  /*8230*/  IMAD.MOV R4, RZ, RZ, -R5 ;  /* 0x000000ffff047224 */ /* 0x000fe400078e0a05 */
[----:B------:R-:W-:-:S02]  /*8240*/  IMAD R20, R5, UR17, R20 ;  /* 0x0000001105147c24 */ /* 0x000fc4000f8e0214 */
[----:B0-----:R-:W-:Y:S02]  /*8250*/  @P1 IMAD R15, R21, R22, R14 ;  /* 0x00000016150f1224 */ /* 0x001fe400078e020e */
[----:B------:R-:W-:Y:S01]  /*8260*/  IMAD R19, R4, UR4, R19 ;  /* 0x0000000404137c24 */ /* 0x000fe2000f8e0213 */
[----:B------:R-:W-:Y:S01]  /*8270*/  ULDC UR4, c[0x0][0x600] ;  /* 0x0001800000047ab9 */ /* 0x000fe20000000800 */
[----:B------:R-:W-:Y:S02]  /*8280*/  IMAD R15, R20, UR5, R15 ;  /* 0x00000005140f7c24 */ /* 0x000fe4000f8e020f */
[----:B------:R-:W-:Y:S02]  /*8290*/  IMAD R6, R19, UR4, R6 ;  /* 0x0000000413067c24 */ /* 0x000fe4000f8e0206 */
[----:B------:R-:W-:-:S03]  /*82a0*/  IMAD.MOV.U32 R4, RZ, RZ, 0x1 ;  /* 0x00000001ff047424 */ /* 0x000fc600078e00ff */
[----:B------:R-:W-:Y:S02]  /*82b0*/  SEL R20, R6, R15, !P1 ;  /* 0x0000000f06147207 */ /* 0x000fe40004800000 */
[----:B------:R-:W-:-:S07]  /*82c0*/  SEL R19, R15, R6, !P1 ;  /* 0x000000060f137207 */ /* 0x000fce0004800000 */
.L_x_169:
[----:B------:R-:W-:Y:S05]  /*82d0*/  BSYNC B1 ;  /* 0x0000000000017941 */ /* 0x000fea0003800000 */
.L_x_168:
[----:B------:R-:W-:-:S13]  /*82e0*/  LOP3.LUT P1, RZ, R4, 0xff, RZ, 0xc0, !PT ;  /* 0x000000ff04ff7812 */ /* 0x000fda000782c0ff */
[----:B------:R-:W-:Y:S05]  /*82f0*/  @P1 BRA `(.L_x_172) ;  /* 0xfffffff4004c1947 */ /* 0x000fea000383ffff */
[----:B------:R-:W-:Y:S05]  /*8300*/  BSYNC B0 ;  /* 0x0000000000007941 */ /* 0x000fea0003800000 */
.L_x_160:
[----:B------:R-:W-:-:S03]  /*8310*/  UMOV UR4, 0xffffffff ;  /* 0xffffffff00047882 */ /* 0x000fc60000000000 */
[----:B------:R-:W-:Y:S05]  /*8320*/  BRA.DIV UR4, `(.L_x_173) ;  /* 0x0000000204f47947 */ /* 0x000fea000b800000 */
[----:B------:R-:W-:-:S13]  /*8330*/  ELECT P6, URZ, PT ;  /* 0x00000000003f782f */ /* 0x000fda00038c0000 */
.L_x_186:
[----:B------:R-:W-:Y:S04]  /*8340*/  BSSY B0, `(.L_x_174) ;  /* 0x0000022000007945 */ /* 0x000fe80003800000 */
[----:B------:R-:W-:Y:S05]  /*8350*/  @!P6 BRA `(.L_x_175) ;  /* 0x000000000080e947 */ /* 0x000fea0003800000 */
[----:B------:R-:W-:-:S04]  /*8360*/  LOP3.LUT R18, R18, 0x2, RZ, 0xfc, !PT ;  /* 0x0000000212127812 */ /* 0x000fc800078efcff */
[----:B------:R-:W-:-:S13]  /*8370*/  ISETP.NE.AND P0, PT, R18, 0x3, PT ;  /* 0x000000031200780c */ /* 0x000fda0003f05270 */
[----:B------:R-:W-:Y:S05]  /*8380*/  @!P0 BRA `(.L_x_176) ;  /* 0x0000000000048947 */ /* 0x000fea0003800000 */
[----:B------:R-:W-:Y:S01]  /*8390*/  BPT.TRAP 0x1 ;  /* 0x000000040000795c */ /* 0x000fe20000300000 */
.L_x_176:
[----:B------:R-:W0:Y:S01]  /*83a0*/  S2R R3, SR_CgaCtaId ;  /* 0x0000000000037919 */ /* 0x000e220000008800 */
[----:B------:R-:W-:-:S04]  /*83b0*/  MOV R2, 0x400 ;  /* 0x0000040000027802 */ /* 0x000fc80000000f00 */
[----:B0-----:R-:W-:Y:S02]  /*83c0*/  LEA R3, R3, R2, 0x18 ;  /* 0x0000000203037211 */ /* 0x001fe400078ec0ff */
[----:B------:R-:W-:-:S03]  /*83d0*/  SHF.L.U32 R2, R0, 0x1f, RZ ;  /* 0x0000001f00027819 */ /* 0x000fc600000006ff */
[----:B------:R-:W-:-:S04]  /*83e0*/  VIADD R3, R3, 0x18 ;  /* 0x0000001803037836 */ /* 0x000fc80000000000 */
[C---:B------:R-:W-:Y:S02]  /*83f0*/  IMAD R7, R12.reuse, 0x8, R3 ;  /* 0x000000080c077824 */ /* 0x040fe400078e0203 */
[----:B------:R-:W-:Y:S02]  /*8400*/  VIADD R12, R12, 0x1 ;  /* 0x000000010c0c7836 */ /* 0x000fe40000000000 */
[----:B------:R-:W0:Y:S03]  /*8410*/  SYNCS.PHASECHK.TRANS64.TRYWAIT P0, [R7+URZ], R2 ;  /* 0x00000002070075a7 */ /* 0x000e26000800017f */
[----:B------:R-:W-:-:S04]  /*8420*/  ISETP.NE.AND P1, PT, R12, 0x3, PT ;  /* 0x000000030c00780c */ /* 0x000fc80003f25270 */
[----:B------:R-:W-:Y:S02]  /*8430*/  SEL R5, RZ, 0x1, P1 ;  /* 0x00000001ff057807 */ /* 0x000fe40000800000 */
[----:B------:R-:W-:Y:S02]  /*8440*/  SEL R12, R12, RZ, P1 ;  /* 0x000000ff0c0c7207 */ /* 0x000fe40000800000 */
[----:B------:R-:W-:-:S03]  /*8450*/  LOP3.LUT R5, R0, R5, RZ, 0x3c, !PT ;  /* 0x0000000500057212 */ /* 0x000fc600078e3cff */
[----:B------:R-:W-:Y:S01]  /*8460*/  IMAD R9, R12, 0x8, R3 ;  /* 0x000000080c097824 */ /* 0x000fe200078e0203 */
[----:B------:R-:W-:Y:S01]  /*8470*/  SHF.L.U32 R4, R5, 0x1f, RZ ;  /* 0x0000001f05047819 */ /* 0x000fe200000006ff */
[----:B0-----:R-:W-:Y:S06]  /*8480*/  @!P0 BRA `(.L_x_177) ;  /* 0x0000000000bc8947 */ /* 0x001fec0003800000 */
.L_x_187:
[----:B------:R-:W1:Y:S01]  /*8490*/  SYNCS.PHASECHK.TRANS64.TRYWAIT P0, [R9+URZ], R4 ;  /* 0x00000004090075a7 */ /* 0x000e62000800017f */
[----:B------:R-:W-:-:S05]  /*84a0*/  VIADD R0, R12, 0x1 ;  /* 0x000000010c007836 */ /* 0x000fca0000000000 */
[----:B------:R-:W-:-:S04]  /*84b0*/  ISETP.NE.AND P1, PT, R0, 0x3, PT ;  /* 0x000000030000780c */ /* 0x000fc80003f25270 */
[----:B0-----:R-:W-:Y:S02]  /*84c0*/  SEL R2, RZ, 0x1, P1 ;  /* 0x00000001ff027807 */ /* 0x001fe40000800000 */
[----:B------:R-:W-:Y:S02]  /*84d0*/  SEL R0, R0, RZ, P1 ;  /* 0x000000ff00007207 */ /* 0x000fe40000800000 */
[----:B------:R-:W-:Y:S01]  /*84e0*/  LOP3.LUT R2, R5, R2, RZ, 0x3c, !PT ;  /* 0x0000000205027212 */ /* 0x000fe200078e3cff */
[----:B-1----:R-:W-:Y:S06]  /*84f0*/  @!P0 BRA `(.L_x_178) ;  /* 0x0000000000b48947 */ /* 0x002fec0003800000 */
.L_x_188:
[----:B------:R-:W-:Y:S01]  /*8500*/  IMAD R3, R0, 0x8, R3 ;  /* 0x0000000800037824 */ /* 0x000fe200078e0203 */
[----:B------:R-:W-:-:S07]  /*8510*/  SHF.L.U32 R0, R2, 0x1f, RZ ;  /* 0x0000001f02007819 */ /* 0x000fce00000006ff */
.L_x_179:
[----:B-1----:R1:W2:Y:S02]  /*8520*/  SYNCS.PHASECHK.TRANS64.TRYWAIT P0, [R3+URZ], R0 ;  /* 0x00000000030075a7 */ /* 0x0022a4000800017f */
[----:B--2---:R-:W-:Y:S05]  /*8530*/  @!P0 NANOSLEEP.SYNCS 0x989680 ;  /* 0x009896800000895d */ /* 0x004fea0003900000 */
[----:B------:R-:W2:Y:S02]  /*8540*/  @!P0 SYNCS.PHASECHK.TRANS64 P0, [R3+URZ], R0 ;  /* 0x00000000030085a7 */ /* 0x000ea4000800007f */
[----:B--2---:R-:W-:Y:S05]  /*8550*/  @!P0 BRA `(.L_x_179) ;  /* 0xfffffffc00f08947 */ /* 0x004fea000383ffff */
.L_x_175:
[----:B------:R-:W-:Y:S05]  /*8560*/  BSYNC B0 ;  /* 0x0000000000007941 */ /* 0x000fea0003800000 */
.L_x_174:
[----:B------:R-:W-:Y:S05]  /*8570*/  EXIT ;  /* 0x000000000000794d */ /* 0x000fea0003800000 */
.L_x_17:
[----:B-1----:R1:W2:Y:S02]  /*8580*/  SYNCS.PHASECHK.TRANS64.TRYWAIT P1, [R3+URZ], R0 ;  /* 0x00000000030075a7 */ /* 0x0022a4000802017f */
[----:B--2---:R-:W-:Y:S05]  /*8590*/  @!P1 NANOSLEEP.SYNCS 0x989680 ;  /* 0x009896800000995d */ /* 0x004fea0003900000 */
[----:B------:R-:W2:Y:S02]  /*85a0*/  @!P1 SYNCS.PHASECHK.TRANS64 P1, [R3+URZ], R0 ;  /* 0x00000000030095a7 */ /* 0x000ea4000802007f */
[----:B--2---:R-:W-:Y:S05]  /*85b0*/  @!P1 BRA `(.L_x_17) ;  /* 0xfffffffc00f09947 */ /* 0x004fea000383ffff */
[----:B------:R-:W-:Y:S05]  /*85c0*/  BRA `(.L_x_16) ;  /* 0xffffff8c00b87947 */ /* 0x000fea000383ffff */
.L_x_22:
[----:B-1----:R-:W-:-:S04]  /*85d0*/  IMAD.U32 R4, RZ, RZ, UR4 ;  /* 0x00000004ff047e24 */ /* 0x002fc8000f8e00ff */
[----:B------:R1:W2:Y:S03]  /*85e0*/  SYNCS.PHASECHK.TRANS64.TRYWAIT P1, [R4+URZ], R3 ;  /* 0x00000003040075a7 */ /* 0x0002a6000802017f */
[----:B--2---:R-:W-:Y:S05]  /*85f0*/  @!P1 NANOSLEEP.SYNCS 0x989680 ;  /* 0x009896800000995d */ /* 0x004fea0003900000 */
[----:B------:R-:W2:Y:S02]  /*8600*/  @!P1 SYNCS.PHASECHK.TRANS64 P1, [R4+URZ], R3 ;  /* 0x00000003040095a7 */ /* 0x000ea4000802007f */
[----:B--2---:R-:W-:Y:S05]  /*8610*/  @!P1 BRA `(.L_x_22) ;  /* 0xfffffffc00ec9947 */ /* 0x004fea000383ffff */
[----:B------:R-:W-:Y:S05]  /*8620*/  BRA `(.L_x_21) ;  /* 0xffffff90007c7947 */ /* 0x000fea000383ffff */
.L_x_161:
[----:B------:R-:W-:Y:S01]  /*8630*/  BSSY B1, `(.L_x_180) ;  /* 0x0000006000017945 */ /* 0x000fe20003800000 */
[----:B------:R-:W-:-:S07]  /*8640*/  IMAD.MOV.U32 R15, RZ, RZ, -0x1 ;  /* 0xffffffffff0f7424 */ /* 0x000fce00078e00ff */
[----:B------:R-:W-:Y:S05]  /*8650*/  WARPSYNC.COLLECTIVE R15, `(.L_x_181) ;  /* 0x000000000f0c7348 */ /* 0x000fea0003c00000 */
[----:B------:R-:W-:Y:S02]  /*8660*/  ELECT P6, UR62, PT ;  /* 0x00000000003e782f */ /* 0x000fe400038c0000 */
[----:B------:R-:W-:Y:S01]  /*8670*/  MOV R14, UR62 ;  /* 0x0000003e000e7c02 */ /* 0x000fe20008000f00 */
[----:B------:R-:W-:Y:S10]  /*8680*/  ENDCOLLECTIVE ;  /* 0x000000000000791b */ /* 0x000ff40003800000 */
.L_x_181:
[----:B------:R-:W-:Y:S05]  /*8690*/  BSYNC B1 ;  /* 0x0000000000017941 */ /* 0x000fea0003800000 */
.L_x_180:
[----:B------:R-:W-:Y:S05]  /*86a0*/  BRA `(.L_x_182) ;  /* 0xfffffff0006c7947 */ /* 0x000fea000383ffff */
.L_x_164:
[----:B0-----:R0:W1:Y:S02]  /*86b0*/  SYNCS.PHASECHK.TRANS64.TRYWAIT P1, [R14+URZ+0x18], R7 ;  /* 0x000018070e0075a7 */ /* 0x001064000802017f */
[----:B-1----:R-:W-:Y:S05]  /*86c0*/  @!P1 NANOSLEEP.SYNCS 0x989680 ;  /* 0x009896800000995d */ /* 0x002fea0003900000 */
[----:B------:R-:W1:Y:S02]  /*86d0*/  @!P1 SYNCS.PHASECHK.TRANS64 P1, [R14+URZ+0x18], R7 ;  /* 0x000018070e0095a7 */ /* 0x000e64000802007f */
[----:B-1----:R-:W-:Y:S05]  /*86e0*/  @!P1 BRA `(.L_x_164) ;  /* 0xfffffffc00f09947 */ /* 0x002fea000383ffff */
[----:B------:R-:W-:Y:S05]  /*86f0*/  BRA `(.L_x_183) ;  /* 0xfffffff000a07947 */ /* 0x000fea000383ffff */
.L_x_173:
[----:B------:R-:W-:Y:S01]  /*8700*/  BSSY B0, `(.L_x_184) ;  /* 0x0000006000007945 */ /* 0x000fe20003800000 */
[----:B------:R-:W-:-:S07]  /*8710*/  IMAD.MOV.U32 R15, RZ, RZ, -0x1 ;  /* 0xffffffffff0f7424 */ /* 0x000fce00078e00ff */
[----:B------:R-:W-:Y:S05]  /*8720*/  WARPSYNC.COLLECTIVE R15, `(.L_x_185) ;  /* 0x000000000f0c7348 */ /* 0x000fea0003c00000 */
[----:B------:R-:W-:Y:S02]  /*8730*/  ELECT P6, UR62, PT ;  /* 0x00000000003e782f */ /* 0x000fe400038c0000 */
[----:B------:R-:W-:Y:S01]  /*8740*/  MOV R14, UR62 ;  /* 0x0000003e000e7c02 */ /* 0x000fe20008000f00 */
[----:B------:R-:W-:Y:S10]  /*8750*/  ENDCOLLECTIVE ;  /* 0x000000000000791b */ /* 0x000ff40003800000 */
.L_x_185:
[----:B------:R-:W-:Y:S05]  /*8760*/  BSYNC B0 ;  /* 0x0000000000007941 */ /* 0x000fea0003800000 */
.L_x_184:
[----:B------:R-:W-:Y:S05]  /*8770*/  BRA `(.L_x_186) ;  /* 0xfffffff800f07947 */ /* 0x000fea000383ffff */
.L_x_177:
[----:B0-----:R0:W1:Y:S02]  /*8780*/  SYNCS.PHASECHK.TRANS64.TRYWAIT P0, [R7+URZ], R2 ;  /* 0x00000002070075a7 */ /* 0x001064000800017f */
[----:B-1----:R-:W-:Y:S05]  /*8790*/  @!P0 NANOSLEEP.SYNCS 0x989680 ;  /* 0x009896800000895d */ /* 0x002fea0003900000 */
[----:B------:R-:W1:Y:S02]  /*87a0*/  @!P0 SYNCS.PHASECHK.TRANS64 P0, [R7+URZ], R2 ;  /* 0x00000002070085a7 */ /* 0x000e64000800007f */
[----:B-1----:R-:W-:Y:S05]  /*87b0*/  @!P0 BRA `(.L_x_177) ;  /* 0xfffffffc00f08947 */ /* 0x002fea000383ffff */
[----:B------:R-:W-:Y:S05]  /*87c0*/  BRA `(.L_x_187) ;  /* 0xfffffffc00307947 */ /* 0x000fea000383ffff */
.L_x_178:
[----:B0-----:R0:W1:Y:S02]  /*87d0*/  SYNCS.PHASECHK.TRANS64.TRYWAIT P0, [R9+URZ], R4 ;  /* 0x00000004090075a7 */ /* 0x001064000800017f */
[----:B-1----:R-:W-:Y:S05]  /*87e0*/  @!P0 NANOSLEEP.SYNCS 0x989680 ;  /* 0x009896800000895d */ /* 0x002fea0003900000 */
[----:B------:R-:W1:Y:S02]  /*87f0*/  @!P0 SYNCS.PHASECHK.TRANS64 P0, [R9+URZ], R4 ;  /* 0x00000004090085a7 */ /* 0x000e64000800007f */
[----:B-1----:R-:W-:Y:S05]  /*8800*/  @!P0 BRA `(.L_x_178) ;  /* 0xfffffffc00f08947 */ /* 0x002fea000383ffff */
[----:B------:R-:W-:Y:S05]  /*8810*/  BRA `(.L_x_188) ;  /* 0xfffffffc00387947 */ /* 0x000fea000383ffff */
.L_x_189:
[----:B------:R-:W-:-:S00]  /*8820*/  BRA `(.L_x_189) ;  /* 0xfffffffc00fc7947 */ /* 0x000fc0000383ffff */
[----:B------:R-:W-:-:S00]  /*8830*/  NOP ;  /* 0x0000000000007918 */ /* 0x000fc00000000000 */
        /* <DEDUP_REMOVED lines=12> */
.L_x_190:


//--------------------- .nv.global.init           --------------------------
	.section	.nv.global.init,"aw",@progbits
.nv.global.init:
	.type		$str$22,@object
	.size		$str$22,($str$23 - $str$22)
$str$22:
        /*0000*/ 	.byte	0x6b, 0x5f, 0x74, 0x69, 0x6c, 0x65, 0x5f, 0x63, 0x6f, 0x75, 0x6e, 0x74, 0x20, 0x3e, 0x3d, 0x20
        /*0010*/ 	.byte	0x31, 0x00
	.type		$str$23,@object
	.size		$str$23,(__unnamed_1 - $str$23)
$str$23:
        /*0012*/ 	.byte	0x2f, 0x74, 0x6d, 0x70, 0x2f, 0x63, 0x75, 0x74, 0x6c, 0x61, 0x73, 0x73, 0x5f, 0x73, 0x77, 0x65
        /*0022*/ 	.byte	0x65, 0x70, 0x5f, 0x73, 0x72, 0x63, 0x2f, 0x69, 0x6e, 0x63, 0x6c, 0x75, 0x64, 0x65, 0x2f, 0x63
        /*0032*/ 	.byte	0x75, 0x74, 0x6c, 0x61, 0x73, 0x73, 0x2f, 0x67, 0x65, 0x6d, 0x6d, 0x2f, 0x63, 0x6f, 0x6c, 0x6c
        /*0042*/ 	.byte	0x65, 0x63, 0x74, 0x69, 0x76, 0x65, 0x2f, 0x73, 0x6d, 0x39, 0x30, 0x5f, 0x6d, 0x6d, 0x61, 0x5f
        /*0052*/ 	.byte	0x74, 0x6d, 0x61, 0x5f, 0x67, 0x6d, 0x6d, 0x61, 0x5f, 0x73, 0x73, 0x5f, 0x77, 0x61, 0x72, 0x70
        /*0062*/ 	.byte	0x73, 0x70, 0x65, 0x63, 0x69, 0x61, 0x6c, 0x69, 0x7a, 0x65, 0x64, 0x2e, 0x68, 0x70, 0x70, 0x00
	.type		__unnamed_1,@object
	.size		__unnamed_1,(.L_0 - __unnamed_1)
__unnamed_1:
        /*0072*/ 	.byte	0x76, 0x6f, 0x69, 0x64, 0x20, 0x63, 0x75, 0x74, 0x6c, 0x61, 0x73, 0x73, 0x3a, 0x3a, 0x67, 0x65
        /* <DEDUP_REMOVED lines=180> */
        /*0bc2*/ 	.byte	0x79, 0x5d, 0x00
.L_0:


//--------------------- .nv.shared._ZN7cutlass13device_kernelINS_4gemm6kernel13GemmUniversalIN4cute5tupleIJiiiiEEENS1_10collective13CollectiveMmaINS1_34MainloopSm90TmaGmmaWarpSpecializedILi3ENS5_IJNS4_1CILi1EEESB_SB_EEENS1_35KernelTmaWarpSpecializedCooperativeEEENS5_IJNSA_ILi256EEENSA_ILi64EEENSA_ILi32EEEEEENS_10bfloat16_tENS5_IJlSB_lEEESJ_SK_NS4_8TiledMMAINS4_8MMA_AtomIJNS4_4SM904GMMA27MMA_64x64x16_F32BF16BF16_SSILNSO_5MajorE0ELSQ_0ELNSO_7ScaleInE1ELSR_1EEEEEENS4_6LayoutINS5_IJNSA_ILi2EEESB_SB_EEENS5_IJSB_NSA_ILi0EEESX_EEEEENS5_IJNS4_10UnderscoreES10_S10_EEEEENS4_13SM90_TMA_LOADENS4_14ComposedLayoutINS4_7SwizzleILi2ELi4ELi3EEENS4_18smem_ptr_flag_bitsILi16EEENSU_INS5_IJNSA_ILi8EEESH_EEENS5_IJSH_SB_EEEEEEEvNS4_8identityES13_S1D_vS1E_EENS_8epilogue10collective6detail29Sm90TmaWarpSpecializedAdapterINS1H_15DefaultEpilogueISJ_SK_SK_NS1G_6thread17LinearCombinationISJ_Li1EffLNS1L_9ScaleType4KindE0ELNS_15FloatRoundStyleE2ESJ_EENS1_15EpilogueDefaultEEEEEvvEEEEvNT_6ParamsE --------------------------
	.section	.nv.shared._ZN7cutlass13device_kernelINS_4gemm6kernel13GemmUniversalIN4cute5tupleIJiiiiEEENS1_10collective13CollectiveMmaINS1_34MainloopSm90TmaGmmaWarpSpecializedILi3ENS5_IJNS4_1CILi1EEESB_SB_EEENS1_35KernelTmaWarpSpecializedCooperativeEEENS5_IJNSA_ILi256EEENSA_ILi64EEENSA_ILi32EEEEEENS_10bfloat16_tENS5_IJlSB_lEEESJ_SK_NS4_8TiledMMAINS4_8MMA_AtomIJNS4_4SM904GMMA27MMA_64x64x16_F32BF16BF16_SSILNSO_5MajorE0ELSQ_0ELNSO_7ScaleInE1ELSR_1EEEEEENS4_6LayoutINS5_IJNSA_ILi2EEESB_SB_EEENS5_IJSB_NSA_ILi0EEESX_EEEEENS5_IJNS4_10UnderscoreES10_S10_EEEEENS4_13SM90_TMA_LOADENS4_14ComposedLayoutINS4_7SwizzleILi2ELi4ELi3EEENS4_18smem_ptr_flag_bitsILi16EEENSU_INS5_IJNSA_ILi8EEESH_EEENS5_IJSH_SB_EEEEEEEvNS4_8identityES13_S1D_vS1E_EENS_8epilogue10collective6detail29Sm90TmaWarpSpecializedAdapterINS1H_15DefaultEpilogueISJ_SK_SK_NS1G_6thread17LinearCombinationISJ_Li1EffLNS1L_9ScaleType4KindE0ELNS_15FloatRoundStyleE2ESJ_EENS1_15EpilogueDefaultEEEEEvvEEEEvNT_6ParamsE,"aw",@nobits
	.sectionflags	@""
	.align	16
	.zero		1024


//--------------------- .nv.shared.reserved.0     --------------------------
	.section	.nv.shared.reserved.0,"aw",@nobits
	.weak		__nv_reservedSMEM_offset_0_alias
	.size		__nv_reservedSMEM_offset_0_alias, 0, 0
	.other		__nv_reservedSMEM_offset_0_alias,@"STO_CUDA_RESERVED_SHARED STV_DEFAULT"
__nv_reservedSMEM_offset_0_alias:
	.zero		0


//--------------------- .nv.global                --------------------------
	.section	.nv.global,"aw",@nobits
.nv.global:
	.type		_ZN40_INTERNAL_06c1ae40_4_k_cu_9294df80_279174cute1_E,@object
	.size		_ZN40_INTERNAL_06c1ae40_4_k_cu_9294df80_279174cute1_E,(_ZN40_INTERNAL_06c1ae40_4_k_cu_9294df80_279174cuda3std3__45__cpo6cbeginE - _ZN40_INTERNAL_06c1ae40_4_k_cu_9294df80_279174cute1_E)
_ZN40_INTERNAL_06c1ae40_4_k_cu_9294df80_279174cute1_E:
	.zero		1
	.type		_ZN40_INTERNAL_06c1ae40_4_k_cu_9294df80_279174cuda3std3__45__cpo6cbeginE,@object
	.size		_ZN40_INTERNAL_06c1ae40_4_k_cu_9294df80_279174cuda3std3__45__cpo6cbeginE,(_ZN40_INTERNAL_06c1ae40_4_k_cu_9294df80_279174cuda3std3__48in_placeE - _ZN40_INTERNAL_06c1ae40_4_k_cu_9294df80_279174cuda3std3__45__cpo6cbeginE)
_ZN40_INTERNAL_06c1ae40_4_k_cu_9294df80_279174cuda3std3__45__cpo6cbeginE:
	.zero		1
	.type		_ZN40_INTERNAL_06c1ae40_4_k_cu_9294df80_279174cuda3std3__48in_placeE,@object
	.size		_ZN40_INTERNAL_06c1ae40_4_k_cu_9294df80_279174cuda3std3__48in_placeE,(_ZN40_INTERNAL_06c1ae40_4_k_cu_9294df80_279174cuda3std6ranges3__45__cpo9iter_moveE - _ZN40_INTERNAL_06c1ae40_4_k_cu_9294df80_279174cuda3std3__48in_placeE)
_ZN40_INTERNAL_06c1ae40_4_k_cu_9294df80_279174cuda3std3__48in_placeE:
	.zero		1
	.type		_ZN40_INTERNAL_06c1ae40_4_k_cu_9294df80_279174cuda3std6ranges3__45__cpo9iter_moveE,@object
	.size		_ZN40_INTERNAL_06c1ae40_4_k_cu_9294df80_279174cuda3std6ranges3__45__cpo9iter_moveE,(_ZN40_INTERNAL_06c1ae40_4_k_cu_9294df80_279174cuda3std3__45__cpo5beginE - _ZN40_INTERNAL_06c1ae40_4_k_cu_9294df80_279174cuda3std6ranges3__45__cpo9iter_moveE)
_ZN40_INTERNAL_06c1ae40_4_k_cu_9294df80_279174cuda3std6ranges3__45__cpo9iter_moveE:
	.zero		1
	.type		_ZN40_INTERNAL_06c1ae40_4_k_cu_9294df80_279174cuda3std3__45__cpo5beginE,@object
	.size		_ZN40_INTERNAL_06c1ae40_4_k_cu_9294df80_279174cuda3std3__45__cpo5beginE,(_ZN40_INTERNAL_06c1ae40_4_k_cu_9294df80_279174cuda3std3__442_GLOBAL__N__06c1ae40_4_k_cu_9294df80_279176ignoreE - _ZN40_INTERNAL_06c1ae40_4_k_cu_9294df80_279174cuda3std3__45__cpo5beginE)
_ZN40_INTERNAL_06c1ae40_4_k_cu_9294df80_279174cuda3std3__45__cpo5beginE:
	.zero		1
	.type		_ZN40_INTERNAL_06c1ae40_4_k_cu_9294df80_279174cuda3std3__442_GLOBAL__N__06c1ae40_4_k_cu_9294df80_279176ignoreE,@object
	.size		_ZN40_INTERNAL_06c1ae40_4_k_cu_9294df80_279174cuda3std3__442_GLOBAL__N__06c1ae40_4_k_cu_9294df80_279176ignoreE,(_ZN40_INTERNAL_06c1ae40_4_k_cu_9294df80_279174cute7productE - _ZN40_INTERNAL_06c1ae40_4_k_cu_9294df80_279174cuda3std3__442_GLOBAL__N__06c1ae40_4_k_cu_9294df80_279176ignoreE)
_ZN40_INTERNAL_06c1ae40_4_k_cu_9294df80_279174cuda3std3__442_GLOBAL__N__06c1ae40_4_k_cu_9294df80_279176ignoreE:
	.zero		1
	.type		_ZN40_INTERNAL_06c1ae40_4_k_cu_9294df80_279174cute7productE,@object
	.size		_ZN40_INTERNAL_06c1ae40_4_k_cu_9294df80_279174cute7productE,(_ZN40_INTERNAL_06c1ae40_4_k_cu_9294df80_279174cuda3std3__45__cpo3endE - _ZN40_INTERNAL_06c1ae40_4_k_cu_9294df80_279174cute7productE)
_ZN40_INTERNAL_06c1ae40_4_k_cu_9294df80_279174cute7productE:
	.zero		1
	.type		_ZN40_INTERNAL_06c1ae40_4_k_cu_9294df80_279174cuda3std3__45__cpo3endE,@object
	.size		_ZN40_INTERNAL_06c1ae40_4_k_cu_9294df80_279174cuda3std3__45__cpo3endE,(_ZN40_INTERNAL_06c1ae40_4_k_cu_9294df80_279174cuda3std3__419piecewise_constructE - _ZN40_INTERNAL_06c1ae40_4_k_cu_9294df80_279174cuda3std3__45__cpo3endE)
_ZN40_INTERNAL_06c1ae40_4_k_cu_9294df80_279174cuda3std3__45__cpo3endE:
	.zero		1
	.type		_ZN40_INTERNAL_06c1ae40_4_k_cu_9294df80_279174cuda3std3__419piecewise_constructE,@object
	.size		_ZN40_INTERNAL_06c1ae40_4_k_cu_9294df80_279174cuda3std3__419piecewise_constructE,(_ZN40_INTERNAL_06c1ae40_4_k_cu_9294df80_279174cuda3std3__45__cpo4cendE - _ZN40_INTERNAL_06c1ae40_4_k_cu_9294df80_279174cuda3std3__419piecewise_constructE)
_ZN40_INTERNAL_06c1ae40_4_k_cu_9294df80_279174cuda3std3__419piecewise_constructE:
	.zero		1
	.type		_ZN40_INTERNAL_06c1ae40_4_k_cu_9294df80_279174cuda3std3__45__cpo4cendE,@object
	.size		_ZN40_INTERNAL_06c1ae40_4_k_cu_9294df80_279174cuda3std3__45__cpo4cendE,(_ZN40_INTERNAL_06c1ae40_4_k_cu_9294df80_279174cuda3std6ranges3__45__cpo4swapE - _ZN40_INTERNAL_06c1ae40_4_k_cu_9294df80_279174cuda3std3__45__cpo4cendE)
_ZN40_INTERNAL_06c1ae40_4_k_cu_9294df80_279174cuda3std3__45__cpo4cendE:
	.zero		1
	.type		_ZN40_INTERNAL_06c1ae40_4_k_cu_9294df80_279174cuda3std6ranges3__45__cpo4swapE,@object
	.size		_ZN40_INTERNAL_06c1ae40_4_k_cu_9294df80_279174cuda3std6ranges3__45__cpo4swapE,(.L_8 - _ZN40_INTERNAL_06c1ae40_4_k_cu_9294df80_279174cuda3std6ranges3__45__cpo4swapE)
_ZN40_INTERNAL_06c1ae40_4_k_cu_9294df80_279174cuda3std6ranges3__45__cpo4swapE:
	.zero		1
.L_8:


//--------------------- .nv.constant0._ZN7cutlass13device_kernelINS_4gemm6kernel13GemmUniversalIN4cute5tupleIJiiiiEEENS1_10collective13CollectiveMmaINS1_34MainloopSm90TmaGmmaWarpSpecializedILi3ENS5_IJNS4_1CILi1EEESB_SB_EEENS1_35KernelTmaWarpSpecializedCooperativeEEENS5_IJNSA_ILi256EEENSA_ILi64EEENSA_ILi32EEEEEENS_10bfloat16_tENS5_IJlSB_lEEESJ_SK_NS4_8TiledMMAINS4_8MMA_AtomIJNS4_4SM904GMMA27MMA_64x64x16_F32BF16BF16_SSILNSO_5MajorE0ELSQ_0ELNSO_7ScaleInE1ELSR_1EEEEEENS4_6LayoutINS5_IJNSA_ILi2EEESB_SB_EEENS5_IJSB_NSA_ILi0EEESX_EEEEENS5_IJNS4_10UnderscoreES10_S10_EEEEENS4_13SM90_TMA_LOADENS4_14ComposedLayoutINS4_7SwizzleILi2ELi4ELi3EEENS4_18smem_ptr_flag_bitsILi16EEENSU_INS5_IJNSA_ILi8EEESH_EEENS5_IJSH_SB_EEEEEEEvNS4_8identityES13_S1D_vS1E_EENS_8epilogue10collective6detail29Sm90TmaWarpSpecializedAdapterINS1H_15DefaultEpilogueISJ_SK_SK_NS1G_6thread17LinearCombinationISJ_Li1EffLNS1L_9ScaleType4KindE0ELNS_15FloatRoundStyleE2ESJ_EENS1_15EpilogueDefaultEEEEEvvEEEEvNT_6ParamsE --------------------------
	.section	.nv.constant0._ZN7cutlass13device_kernelINS_4gemm6kernel13GemmUniversalIN4cute5tupleIJiiiiEEENS1_10collective13CollectiveMmaINS1_34MainloopSm90TmaGmmaWarpSpecializedILi3ENS5_IJNS4_1CILi1EEESB_SB_EEENS1_35KernelTmaWarpSpecializedCooperativeEEENS5_IJNSA_ILi256EEENSA_ILi64EEENSA_ILi32EEEEEENS_10bfloat16_tENS5_IJlSB_lEEESJ_SK_NS4_8TiledMMAINS4_8MMA_AtomIJNS4_4SM904GMMA27MMA_64x64x16_F32BF16BF16_SSILNSO_5MajorE0ELSQ_0ELNSO_7ScaleInE1ELSR_1EEEEEENS4_6LayoutINS5_IJNSA_ILi2EEESB_SB_EEENS5_IJSB_NSA_ILi0EEESX_EEEEENS5_IJNS4_10UnderscoreES10_S10_EEEEENS4_13SM90_TMA_LOADENS4_14ComposedLayoutINS4_7SwizzleILi2ELi4ELi3EEENS4_18smem_ptr_flag_bitsILi16EEENSU_INS5_IJNSA_ILi8EEESH_EEENS5_IJSH_SB_EEEEEEEvNS4_8identityES13_S1D_vS1E_EENS_8epilogue10collective6detail29Sm90TmaWarpSpecializedAdapterINS1H_15DefaultEpilogueISJ_SK_SK_NS1G_6thread17LinearCombinationISJ_Li1EffLNS1L_9ScaleType4KindE0ELNS_15FloatRoundStyleE2ESJ_EENS1_15EpilogueDefaultEEEEEvvEEEEvNT_6ParamsE,"a",@progbits
	.sectionflags	@""
	.align	4
.nv.constant0._ZN7cutlass13device_kernelINS_4gemm6kernel13GemmUniversalIN4cute5tupleIJiiiiEEENS1_10collective13CollectiveMmaINS1_34MainloopSm90TmaGmmaWarpSpecializedILi3ENS5_IJNS4_1CILi1EEESB_SB_EEENS1_35KernelTmaWarpSpecializedCooperativeEEENS5_IJNSA_ILi256EEENSA_ILi64EEENSA_ILi32EEEEEENS_10bfloat16_tENS5_IJlSB_lEEESJ_SK_NS4_8TiledMMAINS4_8MMA_AtomIJNS4_4SM904GMMA27MMA_64x64x16_F32BF16BF16_SSILNSO_5MajorE0ELSQ_0ELNSO_7ScaleInE1ELSR_1EEEEEENS4_6LayoutINS5_IJNSA_ILi2EEESB_SB_EEENS5_IJSB_NSA_ILi0EEESX_EEEEENS5_IJNS4_10UnderscoreES10_S10_EEEEENS4_13SM90_TMA_LOADENS4_14ComposedLayoutINS4_7SwizzleILi2ELi4ELi3EEENS4_18smem_ptr_flag_bitsILi16EEENSU_INS5_IJNSA_ILi8EEESH_EEENS5_IJSH_SB_EEEEEEEvNS4_8identityES13_S1D_vS1E_EENS_8epilogue10collective6detail29Sm90TmaWarpSpecializedAdapterINS1H_15DefaultEpilogueISJ_SK_SK_NS1G_6thread17LinearCombinationISJ_Li1EffLNS1L_9ScaleType4KindE0ELNS_15FloatRoundStyleE2ESJ_EENS1_15EpilogueDefaultEEEEEvvEEEEvNT_6ParamsE:
	.zero		1664


//--------------------- SYMBOLS --------------------------

	.type		.nv.reservedSmem.offset0,@object
	.size		.nv.reservedSmem.offset0,0x4
	.type		__assertfail,@function
